//
// Generated by NVIDIA NVVM Compiler
//
// Compiler Build ID: CL-36424714
// Cuda compilation tools, release 13.0, V13.0.88
// Based on NVVM 20.0.0
//

.version 9.0
.target sm_100
.address_size 64

	// .globl	_Z36mod_p_gaussian_backward_substitutionP22GaussianEliminationCtxPiii

.visible .entry _Z36mod_p_gaussian_backward_substitutionP22GaussianEliminationCtxPiii(
	.param .u64 .ptr .align 1 _Z36mod_p_gaussian_backward_substitutionP22GaussianEliminationCtxPiii_param_0,
	.param .u64 .ptr .align 1 _Z36mod_p_gaussian_backward_substitutionP22GaussianEliminationCtxPiii_param_1,
	.param .u32 _Z36mod_p_gaussian_backward_substitutionP22GaussianEliminationCtxPiii_param_2,
	.param .u32 _Z36mod_p_gaussian_backward_substitutionP22GaussianEliminationCtxPiii_param_3
)
{
	.reg .pred 	%p<81>;
	.reg .b16 	%rs<81>;
	.reg .b32 	%r<203>;
	.reg .b64 	%rd<49>;

	ld.param.u64 	%rd8, [_Z36mod_p_gaussian_backward_substitutionP22GaussianEliminationCtxPiii_param_0];
	ld.param.u64 	%rd9, [_Z36mod_p_gaussian_backward_substitutionP22GaussianEliminationCtxPiii_param_1];
	ld.param.u32 	%r184, [_Z36mod_p_gaussian_backward_substitutionP22GaussianEliminationCtxPiii_param_2];
	ld.param.u32 	%r82, [_Z36mod_p_gaussian_backward_substitutionP22GaussianEliminationCtxPiii_param_3];
	cvta.to.global.u64 	%rd1, %rd9;
	mov.u32 	%r83, %ctaid.x;
	mov.u32 	%r84, %ntid.x;
	mov.u32 	%r85, %tid.x;
	mad.lo.s32 	%r1, %r83, %r84, %r85;
	setp.gt.s32 	%p1, %r1, %r82;
	@%p1 bra 	$L__BB0_58;
	cvta.to.global.u64 	%rd10, %rd8;
	ld.global.nc.u32 	%r2, [%rd10];
	add.s32 	%r3, %r82, 1;
	mad.lo.s32 	%r87, %r184, %r82, %r184;
	add.s32 	%r88, %r1, %r87;
	sub.s32 	%r89, %r88, %r82;
	add.s32 	%r182, %r89, -3;
	not.b32 	%r5, %r82;
	add.s32 	%r175, %r88, -1;
	shl.b32 	%r90, %r82, 1;
	sub.s32 	%r181, %r175, %r90;
	mul.lo.s32 	%r91, %r82, 3;
	sub.s32 	%r180, %r175, %r91;
	shl.b32 	%r92, %r82, 2;
	sub.s32 	%r179, %r175, %r92;
	mul.lo.s32 	%r93, %r82, 5;
	sub.s32 	%r178, %r175, %r93;
	mul.lo.s32 	%r94, %r82, 6;
	sub.s32 	%r177, %r175, %r94;
	mul.lo.s32 	%r95, %r82, 7;
	sub.s32 	%r176, %r175, %r95;
	add.s32 	%r13, %r184, -1;
	mad.lo.s32 	%r96, %r13, %r82, %r13;
	add.s32 	%r174, %r1, %r96;
	mov.b32 	%r183, 0;
$L__BB0_2:
	mov.u32 	%r201, %r184;
	mov.u32 	%r24, %r183;
	mov.u32 	%r198, %r182;
	mov.u32 	%r197, %r181;
	mov.u32 	%r196, %r180;
	mov.u32 	%r195, %r179;
	mov.u32 	%r194, %r178;
	mov.u32 	%r193, %r177;
	mov.u32 	%r192, %r176;
	mov.u32 	%r191, %r175;
	mov.u32 	%r15, %r174;
	setp.lt.s32 	%p2, %r201, 1;
	@%p2 bra 	$L__BB0_58;
	add.s32 	%r184, %r201, -1;
	mad.lo.s32 	%r97, %r184, %r3, %r1;
	mul.wide.s32 	%rd11, %r97, 4;
	add.s64 	%rd2, %rd1, %rd11;
	ld.global.u32 	%r98, [%rd2];
	rem.s32 	%r99, %r98, %r2;
	setp.eq.s32 	%p3, %r99, 0;
	add.s32 	%r183, %r24, 1;
	add.s32 	%r182, %r198, %r5;
	add.s32 	%r181, %r197, %r5;
	add.s32 	%r180, %r196, %r5;
	add.s32 	%r179, %r195, %r5;
	add.s32 	%r178, %r194, %r5;
	add.s32 	%r177, %r193, %r5;
	add.s32 	%r176, %r192, %r5;
	add.s32 	%r175, %r191, %r5;
	add.s32 	%r174, %r15, %r5;
	@%p3 bra 	$L__BB0_2;
	setp.lt.s32 	%p4, %r82, 0;
	@%p4 bra 	$L__BB0_46;
	and.b32  	%r37, %r3, 7;
	setp.lt.u32 	%p5, %r82, 7;
	mov.b16 	%rs60, 1;
	mov.b32 	%r188, 0;
	@%p5 bra 	$L__BB0_24;
	and.b32  	%r188, %r3, -8;
	neg.s32 	%r185, %r1;
	mul.wide.s32 	%rd12, %r15, 4;
	add.s64 	%rd13, %rd1, %rd12;
	add.s64 	%rd48, %rd13, 16;
	mov.b16 	%rs60, 1;
	mov.b32 	%r186, 0;
$L__BB0_7:
	.pragma "nounroll";
	setp.eq.s32 	%p6, %r185, 0;
	@%p6 bra 	$L__BB0_9;
	ld.global.u32 	%r102, [%rd48+-16];
	rem.s32 	%r103, %r102, %r2;
	setp.eq.s32 	%p7, %r103, 0;
	and.b16  	%rs41, %rs60, 255;
	setp.ne.s16 	%p8, %rs41, 0;
	and.pred  	%p9, %p7, %p8;
	selp.u16 	%rs60, 1, 0, %p9;
$L__BB0_9:
	add.s32 	%r104, %r186, 1;
	setp.eq.s32 	%p10, %r104, %r1;
	@%p10 bra 	$L__BB0_11;
	ld.global.u32 	%r105, [%rd48+-12];
	rem.s32 	%r106, %r105, %r2;
	setp.eq.s32 	%p11, %r106, 0;
	and.b16  	%rs42, %rs60, 255;
	setp.ne.s16 	%p12, %rs42, 0;
	and.pred  	%p13, %p11, %p12;
	selp.u16 	%rs60, 1, 0, %p13;
$L__BB0_11:
	add.s32 	%r107, %r186, 2;
	setp.eq.s32 	%p14, %r107, %r1;
	@%p14 bra 	$L__BB0_13;
	ld.global.u32 	%r108, [%rd48+-8];
	rem.s32 	%r109, %r108, %r2;
	setp.eq.s32 	%p15, %r109, 0;
	and.b16  	%rs43, %rs60, 255;
	setp.ne.s16 	%p16, %rs43, 0;
	and.pred  	%p17, %p15, %p16;
	selp.u16 	%rs60, 1, 0, %p17;
$L__BB0_13:
	add.s32 	%r110, %r186, 3;
	setp.eq.s32 	%p18, %r110, %r1;
	@%p18 bra 	$L__BB0_15;
	ld.global.u32 	%r111, [%rd48+-4];
	rem.s32 	%r112, %r111, %r2;
	setp.eq.s32 	%p19, %r112, 0;
	and.b16  	%rs44, %rs60, 255;
	setp.ne.s16 	%p20, %rs44, 0;
	and.pred  	%p21, %p19, %p20;
	selp.u16 	%rs60, 1, 0, %p21;
$L__BB0_15:
	add.s32 	%r113, %r186, 4;
	setp.eq.s32 	%p22, %r113, %r1;
	@%p22 bra 	$L__BB0_17;
	ld.global.u32 	%r114, [%rd48];
	rem.s32 	%r115, %r114, %r2;
	setp.eq.s32 	%p23, %r115, 0;
	and.b16  	%rs45, %rs60, 255;
	setp.ne.s16 	%p24, %rs45, 0;
	and.pred  	%p25, %p23, %p24;
	selp.u16 	%rs60, 1, 0, %p25;
$L__BB0_17:
	add.s32 	%r116, %r186, 5;
	setp.eq.s32 	%p26, %r116, %r1;
	@%p26 bra 	$L__BB0_19;
	ld.global.u32 	%r117, [%rd48+4];
	rem.s32 	%r118, %r117, %r2;
	setp.eq.s32 	%p27, %r118, 0;
	and.b16  	%rs46, %rs60, 255;
	setp.ne.s16 	%p28, %rs46, 0;
	and.pred  	%p29, %p27, %p28;
	selp.u16 	%rs60, 1, 0, %p29;
$L__BB0_19:
	add.s32 	%r119, %r186, 6;
	setp.eq.s32 	%p30, %r119, %r1;
	@%p30 bra 	$L__BB0_21;
	ld.global.u32 	%r120, [%rd48+8];
	rem.s32 	%r121, %r120, %r2;
	setp.eq.s32 	%p31, %r121, 0;
	and.b16  	%rs47, %rs60, 255;
	setp.ne.s16 	%p32, %rs47, 0;
	and.pred  	%p33, %p31, %p32;
	selp.u16 	%rs60, 1, 0, %p33;
$L__BB0_21:
	add.s32 	%r122, %r186, 7;
	setp.eq.s32 	%p34, %r122, %r1;
	@%p34 bra 	$L__BB0_23;
	ld.global.u32 	%r123, [%rd48+12];
	rem.s32 	%r124, %r123, %r2;
	setp.eq.s32 	%p35, %r124, 0;
	and.b16  	%rs48, %rs60, 255;
	setp.ne.s16 	%p36, %rs48, 0;
	and.pred  	%p37, %p35, %p36;
	selp.u16 	%rs60, 1, 0, %p37;
$L__BB0_23:
	add.s32 	%r186, %r186, 8;
	add.s32 	%r185, %r185, 8;
	add.s64 	%rd48, %rd48, 32;
	setp.ne.s32 	%p38, %r186, %r188;
	@%p38 bra 	$L__BB0_7;
$L__BB0_24:
	setp.eq.s32 	%p39, %r37, 0;
	@%p39 bra 	$L__BB0_45;
	setp.lt.u32 	%p40, %r37, 4;
	@%p40 bra 	$L__BB0_35;
	setp.eq.s32 	%p41, %r188, %r1;
	mul.wide.s32 	%rd14, %r188, 4;
	add.s64 	%rd6, %rd2, %rd14;
	@%p41 bra 	$L__BB0_28;
	ld.global.u32 	%r125, [%rd6];
	rem.s32 	%r126, %r125, %r2;
	setp.eq.s32 	%p42, %r126, 0;
	and.b16  	%rs50, %rs60, 255;
	setp.ne.s16 	%p43, %rs50, 0;
	and.pred  	%p44, %p42, %p43;
	selp.u16 	%rs60, 1, 0, %p44;
$L__BB0_28:
	add.s32 	%r127, %r188, 1;
	setp.eq.s32 	%p45, %r127, %r1;
	@%p45 bra 	$L__BB0_30;
	ld.global.u32 	%r128, [%rd6+4];
	rem.s32 	%r129, %r128, %r2;
	setp.eq.s32 	%p46, %r129, 0;
	and.b16  	%rs51, %rs60, 255;
	setp.ne.s16 	%p47, %rs51, 0;
	and.pred  	%p48, %p46, %p47;
	selp.u16 	%rs60, 1, 0, %p48;
$L__BB0_30:
	add.s32 	%r130, %r188, 2;
	setp.eq.s32 	%p49, %r130, %r1;
	@%p49 bra 	$L__BB0_32;
	ld.global.u32 	%r131, [%rd6+8];
	rem.s32 	%r132, %r131, %r2;
	setp.eq.s32 	%p50, %r132, 0;
	and.b16  	%rs52, %rs60, 255;
	setp.ne.s16 	%p51, %rs52, 0;
	and.pred  	%p52, %p50, %p51;
	selp.u16 	%rs60, 1, 0, %p52;
$L__BB0_32:
	add.s32 	%r133, %r188, 3;
	setp.eq.s32 	%p53, %r133, %r1;
	@%p53 bra 	$L__BB0_34;
	ld.global.u32 	%r134, [%rd6+12];
	rem.s32 	%r135, %r134, %r2;
	setp.eq.s32 	%p54, %r135, 0;
	and.b16  	%rs53, %rs60, 255;
	setp.ne.s16 	%p55, %rs53, 0;
	and.pred  	%p56, %p54, %p55;
	selp.u16 	%rs60, 1, 0, %p56;
$L__BB0_34:
	add.s32 	%r188, %r188, 4;
$L__BB0_35:
	and.b32  	%r136, %r3, 3;
	setp.eq.s32 	%p57, %r136, 0;
	@%p57 bra 	$L__BB0_45;
	setp.eq.s32 	%p58, %r136, 1;
	@%p58 bra 	$L__BB0_42;
	setp.eq.s32 	%p59, %r188, %r1;
	mul.wide.s32 	%rd15, %r188, 4;
	add.s64 	%rd7, %rd2, %rd15;
	@%p59 bra 	$L__BB0_39;
	ld.global.u32 	%r137, [%rd7];
	rem.s32 	%r138, %r137, %r2;
	setp.eq.s32 	%p60, %r138, 0;
	and.b16  	%rs55, %rs60, 255;
	setp.ne.s16 	%p61, %rs55, 0;
	and.pred  	%p62, %p60, %p61;
	selp.u16 	%rs60, 1, 0, %p62;
$L__BB0_39:
	add.s32 	%r139, %r188, 1;
	setp.eq.s32 	%p63, %r139, %r1;
	@%p63 bra 	$L__BB0_41;
	ld.global.u32 	%r140, [%rd7+4];
	rem.s32 	%r141, %r140, %r2;
	setp.eq.s32 	%p64, %r141, 0;
	and.b16  	%rs56, %rs60, 255;
	setp.ne.s16 	%p65, %rs56, 0;
	and.pred  	%p66, %p64, %p65;
	selp.u16 	%rs60, 1, 0, %p66;
$L__BB0_41:
	add.s32 	%r188, %r188, 2;
$L__BB0_42:
	and.b32  	%r142, %r82, 1;
	setp.eq.b32 	%p67, %r142, 1;
	@%p67 bra 	$L__BB0_45;
	setp.eq.s32 	%p68, %r188, %r1;
	@%p68 bra 	$L__BB0_45;
	mul.wide.s32 	%rd16, %r188, 4;
	add.s64 	%rd17, %rd2, %rd16;
	ld.global.u32 	%r143, [%rd17];
	rem.s32 	%r144, %r143, %r2;
	setp.eq.s32 	%p69, %r144, 0;
	and.b16  	%rs57, %rs60, 255;
	setp.ne.s16 	%p70, %rs57, 0;
	and.pred  	%p71, %p69, %p70;
	selp.u16 	%rs60, 1, 0, %p71;
$L__BB0_45:
	and.b16  	%rs58, %rs60, 255;
	setp.eq.s16 	%p72, %rs58, 0;
	@%p72 bra 	$L__BB0_58;
$L__BB0_46:
	add.s32 	%r145, %r183, %r201;
	sub.s32 	%r49, %r145, %r24;
	and.b32  	%r50, %r49, 7;
	setp.lt.u32 	%p73, %r201, 7;
	@%p73 bra 	$L__BB0_50;
	sub.s32 	%r199, %r13, %r24;
	shl.b32 	%r146, %r82, 3;
	xor.b32  	%r52, %r146, -8;
	and.b32  	%r147, %r49, -8;
	neg.s32 	%r190, %r147;
$L__BB0_48:
	.pragma "nounroll";
	add.s32 	%r148, %r191, 1;
	mul.wide.s32 	%rd18, %r148, 4;
	add.s64 	%rd19, %rd1, %rd18;
	mov.b32 	%r149, 0;
	st.global.u32 	[%rd19], %r149;
	add.s32 	%r150, %r198, 2;
	mul.wide.s32 	%rd20, %r150, 4;
	add.s64 	%rd21, %rd1, %rd20;
	st.global.u32 	[%rd21], %r149;
	add.s32 	%r151, %r197, -1;
	mul.wide.s32 	%rd22, %r151, 4;
	add.s64 	%rd23, %rd1, %rd22;
	st.global.u32 	[%rd23], %r149;
	add.s32 	%r152, %r196, -2;
	mul.wide.s32 	%rd24, %r152, 4;
	add.s64 	%rd25, %rd1, %rd24;
	st.global.u32 	[%rd25], %r149;
	add.s32 	%r153, %r195, -3;
	mul.wide.s32 	%rd26, %r153, 4;
	add.s64 	%rd27, %rd1, %rd26;
	st.global.u32 	[%rd27], %r149;
	add.s32 	%r154, %r194, -4;
	mul.wide.s32 	%rd28, %r154, 4;
	add.s64 	%rd29, %rd1, %rd28;
	st.global.u32 	[%rd29], %r149;
	add.s32 	%r155, %r193, -5;
	mul.wide.s32 	%rd30, %r155, 4;
	add.s64 	%rd31, %rd1, %rd30;
	st.global.u32 	[%rd31], %r149;
	add.s32 	%r156, %r192, -6;
	mul.wide.s32 	%rd32, %r156, 4;
	add.s64 	%rd33, %rd1, %rd32;
	st.global.u32 	[%rd33], %r149;
	add.s32 	%r199, %r199, -8;
	add.s32 	%r198, %r198, %r52;
	add.s32 	%r197, %r197, %r52;
	add.s32 	%r196, %r196, %r52;
	add.s32 	%r195, %r195, %r52;
	add.s32 	%r194, %r194, %r52;
	add.s32 	%r193, %r193, %r52;
	add.s32 	%r192, %r192, %r52;
	add.s32 	%r191, %r191, %r52;
	add.s32 	%r190, %r190, 8;
	setp.ne.s32 	%p74, %r190, 0;
	@%p74 bra 	$L__BB0_48;
	add.s32 	%r201, %r199, 1;
$L__BB0_50:
	setp.eq.s32 	%p75, %r50, 0;
	@%p75 bra 	$L__BB0_58;
	and.b32  	%r76, %r49, 3;
	setp.lt.u32 	%p76, %r50, 4;
	@%p76 bra 	$L__BB0_53;
	mul.lo.s32 	%r157, %r201, %r3;
	add.s32 	%r158, %r157, %r1;
	mul.wide.s32 	%rd34, %r158, 4;
	add.s64 	%rd35, %rd1, %rd34;
	mov.b32 	%r159, 0;
	st.global.u32 	[%rd35], %r159;
	sub.s32 	%r160, %r157, %r3;
	add.s32 	%r161, %r160, %r1;
	mul.wide.s32 	%rd36, %r161, 4;
	add.s64 	%rd37, %rd1, %rd36;
	st.global.u32 	[%rd37], %r159;
	sub.s32 	%r162, %r160, %r3;
	add.s32 	%r163, %r162, %r1;
	mul.wide.s32 	%rd38, %r163, 4;
	add.s64 	%rd39, %rd1, %rd38;
	st.global.u32 	[%rd39], %r159;
	sub.s32 	%r164, %r162, %r3;
	add.s32 	%r165, %r164, %r1;
	mul.wide.s32 	%rd40, %r165, 4;
	add.s64 	%rd41, %rd1, %rd40;
	st.global.u32 	[%rd41], %r159;
	add.s32 	%r201, %r201, -4;
$L__BB0_53:
	setp.eq.s32 	%p77, %r76, 0;
	@%p77 bra 	$L__BB0_58;
	setp.eq.s32 	%p78, %r76, 1;
	@%p78 bra 	$L__BB0_56;
	mul.lo.s32 	%r166, %r201, %r3;
	add.s32 	%r167, %r166, %r1;
	mul.wide.s32 	%rd42, %r167, 4;
	add.s64 	%rd43, %rd1, %rd42;
	mov.b32 	%r168, 0;
	st.global.u32 	[%rd43], %r168;
	sub.s32 	%r169, %r166, %r3;
	add.s32 	%r170, %r169, %r1;
	mul.wide.s32 	%rd44, %r170, 4;
	add.s64 	%rd45, %rd1, %rd44;
	st.global.u32 	[%rd45], %r168;
	add.s32 	%r201, %r201, -2;
$L__BB0_56:
	and.b32  	%r171, %r49, 1;
	setp.eq.b32 	%p79, %r171, 1;
	not.pred 	%p80, %p79;
	@%p80 bra 	$L__BB0_58;
	mad.lo.s32 	%r172, %r201, %r3, %r1;
	mul.wide.s32 	%rd46, %r172, 4;
	add.s64 	%rd47, %rd1, %rd46;
	mov.b32 	%r173, 0;
	st.global.u32 	[%rd47], %r173;
$L__BB0_58:
	ret;

}
	// .globl	_Z27mod_p_gaussian_clean_columnP22GaussianEliminationCtxPiiii
.visible .entry _Z27mod_p_gaussian_clean_columnP22GaussianEliminationCtxPiiii(
	.param .u64 .ptr .align 1 _Z27mod_p_gaussian_clean_columnP22GaussianEliminationCtxPiiii_param_0,
	.param .u64 .ptr .align 1 _Z27mod_p_gaussian_clean_columnP22GaussianEliminationCtxPiiii_param_1,
	.param .u32 _Z27mod_p_gaussian_clean_columnP22GaussianEliminationCtxPiiii_param_2,
	.param .u32 _Z27mod_p_gaussian_clean_columnP22GaussianEliminationCtxPiiii_param_3,
	.param .u32 _Z27mod_p_gaussian_clean_columnP22GaussianEliminationCtxPiiii_param_4
)
{
	.reg .pred 	%p<4>;
	.reg .b32 	%r<13>;
	.reg .b64 	%rd<7>;

	ld.param.u64 	%rd3, [_Z27mod_p_gaussian_clean_columnP22GaussianEliminationCtxPiiii_param_0];
	ld.param.u64 	%rd2, [_Z27mod_p_gaussian_clean_columnP22GaussianEliminationCtxPiiii_param_1];
	ld.param.u32 	%r4, [_Z27mod_p_gaussian_clean_columnP22GaussianEliminationCtxPiiii_param_2];
	ld.param.u32 	%r2, [_Z27mod_p_gaussian_clean_columnP22GaussianEliminationCtxPiiii_param_3];
	ld.param.u32 	%r3, [_Z27mod_p_gaussian_clean_columnP22GaussianEliminationCtxPiiii_param_4];
	cvta.to.global.u64 	%rd1, %rd3;
	mov.u32 	%r5, %ctaid.x;
	mov.u32 	%r6, %ntid.x;
	mov.u32 	%r7, %tid.x;
	mad.lo.s32 	%r1, %r5, %r6, %r7;
	setp.ge.s32 	%p1, %r1, %r4;
	@%p1 bra 	$L__BB1_4;
	ld.global.nc.u32 	%r8, [%rd1+4];
	setp.lt.s32 	%p2, %r1, %r8;
	@%p2 bra 	$L__BB1_4;
	ld.global.nc.u32 	%r9, [%rd1+12];
	setp.eq.s32 	%p3, %r9, -1;
	@%p3 bra 	$L__BB1_4;
	mad.lo.s32 	%r10, %r1, %r2, %r1;
	add.s32 	%r11, %r10, %r3;
	cvta.to.global.u64 	%rd4, %rd2;
	mul.wide.s32 	%rd5, %r11, 4;
	add.s64 	%rd6, %rd4, %rd5;
	mov.b32 	%r12, 0;
	st.global.u32 	[%rd6], %r12;
$L__BB1_4:
	ret;

}
	// .globl	_Z26mod_p_gaussian_eliminationP22GaussianEliminationCtxPiiii
.visible .entry _Z26mod_p_gaussian_eliminationP22GaussianEliminationCtxPiiii(
	.param .u64 .ptr .align 1 _Z26mod_p_gaussian_eliminationP22GaussianEliminationCtxPiiii_param_0,
	.param .u64 .ptr .align 1 _Z26mod_p_gaussian_eliminationP22GaussianEliminationCtxPiiii_param_1,
	.param .u32 _Z26mod_p_gaussian_eliminationP22GaussianEliminationCtxPiiii_param_2,
	.param .u32 _Z26mod_p_gaussian_eliminationP22GaussianEliminationCtxPiiii_param_3,
	.param .u32 _Z26mod_p_gaussian_eliminationP22GaussianEliminationCtxPiiii_param_4
)
{
	.reg .pred 	%p<6>;
	.reg .b32 	%r<24>;
	.reg .b64 	%rd<11>;

	ld.param.u64 	%rd3, [_Z26mod_p_gaussian_eliminationP22GaussianEliminationCtxPiiii_param_0];
	ld.param.u64 	%rd2, [_Z26mod_p_gaussian_eliminationP22GaussianEliminationCtxPiiii_param_1];
	ld.param.u32 	%r7, [_Z26mod_p_gaussian_eliminationP22GaussianEliminationCtxPiiii_param_2];
	ld.param.u32 	%r5, [_Z26mod_p_gaussian_eliminationP22GaussianEliminationCtxPiiii_param_3];
	ld.param.u32 	%r6, [_Z26mod_p_gaussian_eliminationP22GaussianEliminationCtxPiiii_param_4];
	cvta.to.global.u64 	%rd1, %rd3;
	mov.u32 	%r8, %ctaid.y;
	mov.u32 	%r9, %ntid.y;
	mov.u32 	%r10, %tid.y;
	mad.lo.s32 	%r1, %r8, %r9, %r10;
	ld.global.nc.u32 	%r2, [%rd1+4];
	setp.lt.s32 	%p1, %r1, %r2;
	setp.ge.s32 	%p2, %r1, %r7;
	or.pred  	%p3, %p2, %p1;
	@%p3 bra 	$L__BB2_4;
	mov.u32 	%r11, %tid.x;
	mov.u32 	%r12, %ntid.x;
	mov.u32 	%r13, %ctaid.x;
	mad.lo.s32 	%r14, %r13, %r12, %r11;
	add.s32 	%r3, %r14, 1;
	add.s32 	%r4, %r3, %r6;
	setp.ge.s32 	%p4, %r4, %r5;
	@%p4 bra 	$L__BB2_4;
	ld.global.nc.u32 	%r15, [%rd1+12];
	setp.eq.s32 	%p5, %r15, -1;
	@%p5 bra 	$L__BB2_4;
	cvta.to.global.u64 	%rd4, %rd2;
	mad.lo.s32 	%r16, %r5, %r1, %r6;
	mul.wide.s32 	%rd5, %r16, 4;
	add.s64 	%rd6, %rd4, %rd5;
	ld.global.u32 	%r17, [%rd6];
	add.s32 	%r18, %r2, -1;
	mad.lo.s32 	%r19, %r18, %r5, %r4;
	mul.wide.s32 	%rd7, %r19, 4;
	add.s64 	%rd8, %rd4, %rd7;
	ld.global.u32 	%r20, [%rd8];
	mul.lo.s32 	%r21, %r20, %r17;
	mul.wide.s32 	%rd9, %r3, 4;
	add.s64 	%rd10, %rd6, %rd9;
	ld.global.u32 	%r22, [%rd10];
	sub.s32 	%r23, %r22, %r21;
	st.global.u32 	[%rd10], %r23;
$L__BB2_4:
	ret;

}
	// .globl	_Z19mod_p_exchange_rowsP22GaussianEliminationCtxPiiii
.visible .entry _Z19mod_p_exchange_rowsP22GaussianEliminationCtxPiiii(
	.param .u64 .ptr .align 1 _Z19mod_p_exchange_rowsP22GaussianEliminationCtxPiiii_param_0,
	.param .u64 .ptr .align 1 _Z19mod_p_exchange_rowsP22GaussianEliminationCtxPiiii_param_1,
	.param .u32 _Z19mod_p_exchange_rowsP22GaussianEliminationCtxPiiii_param_2,
	.param .u32 _Z19mod_p_exchange_rowsP22GaussianEliminationCtxPiiii_param_3,
	.param .u32 _Z19mod_p_exchange_rowsP22GaussianEliminationCtxPiiii_param_4
)
{
	.reg .pred 	%p<11>;
	.reg .b32 	%r<54>;
	.reg .b64 	%rd<9>;

	ld.param.u64 	%rd4, [_Z19mod_p_exchange_rowsP22GaussianEliminationCtxPiiii_param_0];
	ld.param.u64 	%rd5, [_Z19mod_p_exchange_rowsP22GaussianEliminationCtxPiiii_param_1];
	ld.param.u32 	%r20, [_Z19mod_p_exchange_rowsP22GaussianEliminationCtxPiiii_param_3];
	ld.param.u32 	%r21, [_Z19mod_p_exchange_rowsP22GaussianEliminationCtxPiiii_param_4];
	cvta.to.global.u64 	%rd1, %rd5;
	cvta.to.global.u64 	%rd2, %rd4;
	mov.u32 	%r22, %ctaid.x;
	mov.u32 	%r23, %ntid.x;
	mov.u32 	%r24, %tid.x;
	mad.lo.s32 	%r25, %r22, %r23, %r24;
	ld.global.nc.u32 	%r1, [%rd2+12];
	setp.eq.s32 	%p1, %r1, -1;
	add.s32 	%r2, %r21, %r25;
	setp.ge.s32 	%p2, %r2, %r20;
	or.pred  	%p3, %p1, %p2;
	@%p3 bra 	$L__BB3_12;
	ld.global.nc.v2.u32 	{%r3, %r26}, [%rd2];
	add.s32 	%r4, %r26, -1;
	ld.global.nc.u32 	%r5, [%rd2+16];
	setp.eq.s32 	%p4, %r3, 3;
	@%p4 bra 	$L__BB3_4;
	setp.ne.s32 	%p5, %r3, 2;
	@%p5 bra 	$L__BB3_5;
	shl.b32 	%r32, %r5, 1;
	and.b32  	%r33, %r32, 2;
	add.s32 	%r53, %r33, -1;
	bra.uni 	$L__BB3_10;
$L__BB3_4:
	mul.hi.s32 	%r27, %r5, 1431655766;
	shr.u32 	%r28, %r27, 31;
	add.s32 	%r29, %r27, %r28;
	mul.lo.s32 	%r30, %r29, 3;
	sub.s32 	%r31, %r5, %r30;
	setp.eq.s32 	%p6, %r31, 0;
	selp.b32 	%r53, -1, %r31, %p6;
	bra.uni 	$L__BB3_10;
$L__BB3_5:
	rem.s32 	%r8, %r5, %r3;
	setp.eq.s32 	%p7, %r8, 0;
	mov.b32 	%r53, -1;
	@%p7 bra 	$L__BB3_10;
	add.s32 	%r36, %r8, %r3;
	rem.s32 	%r49, %r36, %r3;
	setp.eq.s32 	%p8, %r49, 1;
	mov.b32 	%r52, 1;
	@%p8 bra 	$L__BB3_9;
	mov.b32 	%r52, 1;
	mov.b32 	%r50, 0;
	mov.u32 	%r51, %r3;
$L__BB3_8:
	mov.u32 	%r13, %r49;
	mov.u32 	%r11, %r52;
	div.s32 	%r39, %r51, %r13;
	mul.lo.s32 	%r40, %r39, %r13;
	sub.s32 	%r49, %r51, %r40;
	mul.lo.s32 	%r41, %r39, %r11;
	sub.s32 	%r52, %r50, %r41;
	setp.ne.s32 	%p9, %r49, 1;
	mov.u32 	%r50, %r11;
	mov.u32 	%r51, %r13;
	@%p9 bra 	$L__BB3_8;
$L__BB3_9:
	rem.s32 	%r42, %r52, %r3;
	add.s32 	%r43, %r42, %r3;
	rem.s32 	%r53, %r43, %r3;
$L__BB3_10:
	mad.lo.s32 	%r44, %r1, %r20, %r2;
	mul.wide.s32 	%rd6, %r44, 4;
	add.s64 	%rd3, %rd1, %rd6;
	ld.global.u32 	%r45, [%rd3];
	mul.lo.s32 	%r19, %r45, %r53;
	st.global.u32 	[%rd3], %r19;
	setp.eq.s32 	%p10, %r1, %r4;
	@%p10 bra 	$L__BB3_12;
	mad.lo.s32 	%r46, %r4, %r20, %r2;
	mul.wide.s32 	%rd7, %r46, 4;
	add.s64 	%rd8, %rd1, %rd7;
	ld.global.u32 	%r47, [%rd8];
	st.global.u32 	[%rd8], %r19;
	st.global.u32 	[%rd3], %r47;
$L__BB3_12:
	ret;

}
	// .globl	_Z22mod_p_seek_row_to_pushP22GaussianEliminationCtxPiiii
.visible .entry _Z22mod_p_seek_row_to_pushP22GaussianEliminationCtxPiiii(
	.param .u64 .ptr .align 1 _Z22mod_p_seek_row_to_pushP22GaussianEliminationCtxPiiii_param_0,
	.param .u64 .ptr .align 1 _Z22mod_p_seek_row_to_pushP22GaussianEliminationCtxPiiii_param_1,
	.param .u32 _Z22mod_p_seek_row_to_pushP22GaussianEliminationCtxPiiii_param_2,
	.param .u32 _Z22mod_p_seek_row_to_pushP22GaussianEliminationCtxPiiii_param_3,
	.param .u32 _Z22mod_p_seek_row_to_pushP22GaussianEliminationCtxPiiii_param_4
)
{
	.reg .pred 	%p<7>;
	.reg .b32 	%r<18>;
	.reg .b64 	%rd<7>;

	ld.param.u64 	%rd3, [_Z22mod_p_seek_row_to_pushP22GaussianEliminationCtxPiiii_param_0];
	ld.param.u64 	%rd2, [_Z22mod_p_seek_row_to_pushP22GaussianEliminationCtxPiiii_param_1];
	ld.param.u32 	%r6, [_Z22mod_p_seek_row_to_pushP22GaussianEliminationCtxPiiii_param_2];
	ld.param.u32 	%r4, [_Z22mod_p_seek_row_to_pushP22GaussianEliminationCtxPiiii_param_3];
	ld.param.u32 	%r5, [_Z22mod_p_seek_row_to_pushP22GaussianEliminationCtxPiiii_param_4];
	cvta.to.global.u64 	%rd1, %rd3;
	mov.u32 	%r7, %ctaid.x;
	mov.u32 	%r8, %ntid.x;
	mov.u32 	%r9, %tid.x;
	mad.lo.s32 	%r1, %r7, %r8, %r9;
	ld.global.u32 	%r2, [%rd1+4];
	setp.lt.s32 	%p1, %r1, %r2;
	setp.ge.s32 	%p2, %r1, %r6;
	or.pred  	%p3, %p2, %p1;
	@%p3 bra 	$L__BB4_6;
	add.s32 	%r10, %r5, -1;
	atom.relaxed.global.cas.b32 	%r11, [%rd1+8], %r10, %r5;
	setp.ne.s32 	%p4, %r11, %r10;
	@%p4 bra 	$L__BB4_3;
	mov.b32 	%r12, -1;
	st.global.u32 	[%rd1+12], %r12;
$L__BB4_3:
	mad.lo.s32 	%r13, %r4, %r1, %r5;
	cvta.to.global.u64 	%rd4, %rd2;
	mul.wide.s32 	%rd5, %r13, 4;
	add.s64 	%rd6, %rd4, %rd5;
	ld.global.nc.u32 	%r3, [%rd6];
	ld.global.u32 	%r14, [%rd1];
	rem.s32 	%r15, %r3, %r14;
	setp.eq.s32 	%p5, %r15, 0;
	@%p5 bra 	$L__BB4_6;
	atom.relaxed.global.cas.b32 	%r16, [%rd1+12], -1, %r1;
	setp.ne.s32 	%p6, %r16, -1;
	@%p6 bra 	$L__BB4_6;
	add.s32 	%r17, %r2, 1;
	st.global.u32 	[%rd1+4], %r17;
	st.global.u32 	[%rd1+16], %r3;
$L__BB4_6:
	ret;

}


// ===== COMPILED SASS (sm_100) =====

	.target	sm_100

	.elftype	@"ET_EXEC"


//--------------------- .note.nv.tkinfo           --------------------------
	.section	.note.nv.tkinfo,"",@"SHT_NOTE"
	.sectionflags	@"SHF_NOTE_NV_TKINFO"
	.tkinfo
        /*0018*/ 	.word	0x00000002
        /*0030*/ 	.string	""
        /*0030*/ 	.string	"ptxas"
        /*0030*/ 	.string	"Cuda compilation tools, release 13.0, V13.0.88"
        /*0030*/ 	.string	"Build cuda_13.0.r13.0/compiler.36424714_0"
        /*0030*/ 	.string	"-arch sm_100 -m 64 "



//--------------------- .note.nv.cuinfo           --------------------------
	.section	.note.nv.cuinfo,"",@"SHT_NOTE"
	.sectionflags	@"SHF_NOTE_NV_CUINFO"
        /*0018*/ 	.short	0x0002
        /*001a*/ 	.short	0x0064
        /*001c*/ 	.short	0x0082
	.zero		2


//--------------------- .nv.info                  --------------------------
	.section	.nv.info,"",@"SHT_CUDA_INFO"
	.align	4


	//----- nvinfo : EIATTR_REGCOUNT
	.align		4
        /*0000*/ 	.byte	0x04, 0x2f
        /*0002*/ 	.short	(.L_1 - .L_0)
	.align		4
.L_0:
        /*0004*/ 	.word	index@(_Z36mod_p_gaussian_backward_substitutionP22GaussianEliminationCtxPiii)
        /*0008*/ 	.word	0x00000020


	//----- nvinfo : EIATTR_FRAME_SIZE
	.align		4
.L_1:
        /*000c*/ 	.byte	0x04, 0x11
        /*000e*/ 	.short	(.L_3 - .L_2)
	.align		4
.L_2:
        /*0010*/ 	.word	index@(_Z36mod_p_gaussian_backward_substitutionP22GaussianEliminationCtxPiii)
        /*0014*/ 	.word	0x00000000


	//----- nvinfo : EIATTR_REGCOUNT
	.align		4
.L_3:
        /*0018*/ 	.byte	0x04, 0x2f
        /*001a*/ 	.short	(.L_5 - .L_4)
	.align		4
.L_4:
        /*001c*/ 	.word	index@(_Z27mod_p_gaussian_clean_columnP22GaussianEliminationCtxPiiii)
        /*0020*/ 	.word	0x00000008


	//----- nvinfo : EIATTR_FRAME_SIZE
	.align		4
.L_5:
        /*0024*/ 	.byte	0x04, 0x11
        /*0026*/ 	.short	(.L_7 - .L_6)
	.align		4
.L_6:
        /*0028*/ 	.word	index@(_Z27mod_p_gaussian_clean_columnP22GaussianEliminationCtxPiiii)
        /*002c*/ 	.word	0x00000000


	//----- nvinfo : EIATTR_REGCOUNT
	.align		4
.L_7:
        /*0030*/ 	.byte	0x04, 0x2f
        /*0032*/ 	.short	(.L_9 - .L_8)
	.align		4
.L_8:
        /*0034*/ 	.word	index@(_Z26mod_p_gaussian_eliminationP22GaussianEliminationCtxPiiii)
        /*0038*/ 	.word	0x0000000e


	//----- nvinfo : EIATTR_FRAME_SIZE
	.align		4
.L_9:
        /*003c*/ 	.byte	0x04, 0x11
        /*003e*/ 	.short	(.L_11 - .L_10)
	.align		4
.L_10:
        /*0040*/ 	.word	index@(_Z26mod_p_gaussian_eliminationP22GaussianEliminationCtxPiiii)
        /*0044*/ 	.word	0x00000000


	//----- nvinfo : EIATTR_REGCOUNT
	.align		4
.L_11:
        /*0048*/ 	.byte	0x04, 0x2f
        /*004a*/ 	.short	(.L_13 - .L_12)
	.align		4
.L_12:
        /*004c*/ 	.word	index@(_Z19mod_p_exchange_rowsP22GaussianEliminationCtxPiiii)
        /*0050*/ 	.word	0x00000017


	//----- nvinfo : EIATTR_FRAME_SIZE
	.align		4
.L_13:
        /*0054*/ 	.byte	0x04, 0x11
        /*0056*/ 	.short	(.L_15 - .L_14)
	.align		4
.L_14:
        /*0058*/ 	.word	index@(_Z19mod_p_exchange_rowsP22GaussianEliminationCtxPiiii)
        /*005c*/ 	.word	0x00000000


	//----- nvinfo : EIATTR_REGCOUNT
	.align		4
.L_15:
        /*0060*/ 	.byte	0x04, 0x2f
        /*0062*/ 	.short	(.L_17 - .L_16)
	.align		4
.L_16:
        /*0064*/ 	.word	index@(_Z22mod_p_seek_row_to_pushP22GaussianEliminationCtxPiiii)
        /*0068*/ 	.word	0x00000012


	//----- nvinfo : EIATTR_FRAME_SIZE
	.align		4
.L_17:
        /*006c*/ 	.byte	0x04, 0x11
        /*006e*/ 	.short	(.L_19 - .L_18)
	.align		4
.L_18:
        /*0070*/ 	.word	index@(_Z22mod_p_seek_row_to_pushP22GaussianEliminationCtxPiiii)
        /*0074*/ 	.word	0x00000000


	//----- nvinfo : EIATTR_MIN_STACK_SIZE
	.align		4
.L_19:
        /*0078*/ 	.byte	0x04, 0x12
        /*007a*/ 	.short	(.L_21 - .L_20)
	.align		4
.L_20:
        /*007c*/ 	.word	index@(_Z22mod_p_seek_row_to_pushP22GaussianEliminationCtxPiiii)
        /*0080*/ 	.word	0x00000000


	//----- nvinfo : EIATTR_MIN_STACK_SIZE
	.align		4
.L_21:
        /*0084*/ 	.byte	0x04, 0x12
        /*0086*/ 	.short	(.L_23 - .L_22)
	.align		4
.L_22:
        /*0088*/ 	.word	index@(_Z19mod_p_exchange_rowsP22GaussianEliminationCtxPiiii)
        /*008c*/ 	.word	0x00000000


	//----- nvinfo : EIATTR_MIN_STACK_SIZE
	.align		4
.L_23:
        /*0090*/ 	.byte	0x04, 0x12
        /*0092*/ 	.short	(.L_25 - .L_24)
	.align		4
.L_24:
        /*0094*/ 	.word	index@(_Z26mod_p_gaussian_eliminationP22GaussianEliminationCtxPiiii)
        /*0098*/ 	.word	0x00000000


	//----- nvinfo : EIATTR_MIN_STACK_SIZE
	.align		4
.L_25:
        /*009c*/ 	.byte	0x04, 0x12
        /*009e*/ 	.short	(.L_27 - .L_26)
	.align		4
.L_26:
        /*00a0*/ 	.word	index@(_Z27mod_p_gaussian_clean_columnP22GaussianEliminationCtxPiiii)
        /*00a4*/ 	.word	0x00000000


	//----- nvinfo : EIATTR_MIN_STACK_SIZE
	.align		4
.L_27:
        /*00a8*/ 	.byte	0x04, 0x12
        /*00aa*/ 	.short	(.L_29 - .L_28)
	.align		4
.L_28:
        /*00ac*/ 	.word	index@(_Z36mod_p_gaussian_backward_substitutionP22GaussianEliminationCtxPiii)
        /*00b0*/ 	.word	0x00000000
.L_29:


//--------------------- .nv.compat                --------------------------
	.section	.nv.compat,"",@"SHT_CUDA_COMPAT_INFO"
	.align	4
        /*0000*/ 	.byte	0x02, 0x09, 0x00, 0x00, 0x02, 0x02, 0x01, 0x00, 0x02, 0x05, 0x05, 0x00, 0x03, 0x07, 0x01, 0x01
        /*0010*/ 	.byte	0x02, 0x03, 0x00, 0x00, 0x02, 0x06, 0x01, 0x00, 0x04, 0x0b, 0x08, 0x00, 0x09, 0x00, 0x00, 0x00
        /*0020*/ 	.byte	0x00, 0x00, 0x00, 0x00


//--------------------- .nv.info._Z22mod_p_seek_row_to_pushP22GaussianEliminationCtxPiiii --------------------------
	.section	.nv.info._Z22mod_p_seek_row_to_pushP22GaussianEliminationCtxPiiii,"",@"SHT_CUDA_INFO"
	.sectionflags	@""
	.align	4


	//----- nvinfo : EIATTR_CUDA_API_VERSION
	.align		4
        /*0000*/ 	.byte	0x04, 0x37
        /*0002*/ 	.short	(.L_31 - .L_30)
.L_30:
        /*0004*/ 	.word	0x00000082


	//----- nvinfo : EIATTR_KPARAM_INFO
	.align		4
.L_31:
        /*0008*/ 	.byte	0x04, 0x17
        /*000a*/ 	.short	(.L_33 - .L_32)
.L_32:
        /*000c*/ 	.word	0x00000000
        /*0010*/ 	.short	0x0004
        /*0012*/ 	.short	0x0018
        /*0014*/ 	.byte	0x00, 0xf0, 0x11, 0x00


	//----- nvinfo : EIATTR_KPARAM_INFO
	.align		4
.L_33:
        /*0018*/ 	.byte	0x04, 0x17
        /*001a*/ 	.short	(.L_35 - .L_34)
.L_34:
        /*001c*/ 	.word	0x00000000
        /*0020*/ 	.short	0x0003
        /*0022*/ 	.short	0x0014
        /*0024*/ 	.byte	0x00, 0xf0, 0x11, 0x00


	//----- nvinfo : EIATTR_KPARAM_INFO
	.align		4
.L_35:
        /*0028*/ 	.byte	0x04, 0x17
        /*002a*/ 	.short	(.L_37 - .L_36)
.L_36:
        /*002c*/ 	.word	0x00000000
        /*0030*/ 	.short	0x0002
        /*0032*/ 	.short	0x0010
        /*0034*/ 	.byte	0x00, 0xf0, 0x11, 0x00


	//----- nvinfo : EIATTR_KPARAM_INFO
	.align		4
.L_37:
        /*0038*/ 	.byte	0x04, 0x17
        /*003a*/ 	.short	(.L_39 - .L_38)
.L_38:
        /*003c*/ 	.word	0x00000000
        /*0040*/ 	.short	0x0001
        /*0042*/ 	.short	0x0008
        /*0044*/ 	.byte	0x00, 0xf5, 0x21, 0x00


	//----- nvinfo : EIATTR_KPARAM_INFO
	.align		4
.L_39:
        /*0048*/ 	.byte	0x04, 0x17
        /*004a*/ 	.short	(.L_41 - .L_40)
.L_40:
        /*004c*/ 	.word	0x00000000
        /*0050*/ 	.short	0x0000
        /*0052*/ 	.short	0x0000
        /*0054*/ 	.byte	0x00, 0xf5, 0x21, 0x00


	//----- nvinfo : EIATTR_SPARSE_MMA_MASK
	.align		4
.L_41:
        /*0058*/ 	.byte	0x03, 0x50
        /*005a*/ 	.short	0x0000


	//----- nvinfo : EIATTR_MAXREG_COUNT
	.align		4
        /*005c*/ 	.byte	0x03, 0x1b
        /*005e*/ 	.short	0x00ff


	//----- nvinfo : EIATTR_MERCURY_ISA_VERSION
	.align		4
        /*0060*/ 	.byte	0x03, 0x5f
        /*0062*/ 	.short	0x0101


	//----- nvinfo : EIATTR_VRC_CTA_INIT_COUNT
	.align		4
        /*0064*/ 	.byte	0x02, 0x4a
	.zero		1
	.zero		1


	//----- nvinfo : EIATTR_EXIT_INSTR_OFFSETS
	.align		4
        /*0068*/ 	.byte	0x04, 0x1c
        /*006a*/ 	.short	(.L_43 - .L_42)


	//   ....[0]....
.L_42:
        /*006c*/ 	.word	0x000000e0


	//   ....[1]....
        /*0070*/ 	.word	0x00000350


	//   ....[2]....
        /*0074*/ 	.word	0x000003b0


	//   ....[3]....
        /*0078*/ 	.word	0x000003f0


	//----- nvinfo : EIATTR_CBANK_PARAM_SIZE
	.align		4
.L_43:
        /*007c*/ 	.byte	0x03, 0x19
        /*007e*/ 	.short	0x001c


	//----- nvinfo : EIATTR_PARAM_CBANK
	.align		4
        /*0080*/ 	.byte	0x04, 0x0a
        /*0082*/ 	.short	(.L_45 - .L_44)
	.align		4
.L_44:
        /*0084*/ 	.word	index@(.nv.constant0._Z22mod_p_seek_row_to_pushP22GaussianEliminationCtxPiiii)
        /*0088*/ 	.short	0x0380
        /*008a*/ 	.short	0x001c


	//----- nvinfo : EIATTR_SW_WAR
	.align		4
.L_45:
        /*008c*/ 	.byte	0x04, 0x36
        /*008e*/ 	.short	(.L_47 - .L_46)
.L_46:
        /*0090*/ 	.word	0x00000008
.L_47:


//--------------------- .nv.info._Z19mod_p_exchange_rowsP22GaussianEliminationCtxPiiii --------------------------
	.section	.nv.info._Z19mod_p_exchange_rowsP22GaussianEliminationCtxPiiii,"",@"SHT_CUDA_INFO"
	.sectionflags	@""
	.align	4


	//----- nvinfo : EIATTR_CUDA_API_VERSION
	.align		4
        /*0000*/ 	.byte	0x04, 0x37
        /*0002*/ 	.short	(.L_49 - .L_48)
.L_48:
        /*0004*/ 	.word	0x00000082


	//----- nvinfo : EIATTR_KPARAM_INFO
	.align		4
.L_49:
        /*0008*/ 	.byte	0x04, 0x17
        /*000a*/ 	.short	(.L_51 - .L_50)
.L_50:
        /*000c*/ 	.word	0x00000000
        /*0010*/ 	.short	0x0004
        /*0012*/ 	.short	0x0018
        /*0014*/ 	.byte	0x00, 0xf0, 0x11, 0x00


	//----- nvinfo : EIATTR_KPARAM_INFO
	.align		4
.L_51:
        /*0018*/ 	.byte	0x04, 0x17
        /*001a*/ 	.short	(.L_53 - .L_52)
.L_52:
        /*001c*/ 	.word	0x00000000
        /*0020*/ 	.short	0x0003
        /*0022*/ 	.short	0x0014
        /*0024*/ 	.byte	0x00, 0xf0, 0x11, 0x00


	//----- nvinfo : EIATTR_KPARAM_INFO
	.align		4
.L_53:
        /*0028*/ 	.byte	0x04, 0x17
        /*002a*/ 	.short	(.L_55 - .L_54)
.L_54:
        /*002c*/ 	.word	0x00000000
        /*0030*/ 	.short	0x0002
        /*0032*/ 	.short	0x0010
        /*0034*/ 	.byte	0x00, 0xf0, 0x11, 0x00


	//----- nvinfo : EIATTR_KPARAM_INFO
	.align		4
.L_55:
        /*0038*/ 	.byte	0x04, 0x17
        /*003a*/ 	.short	(.L_57 - .L_56)
.L_56:
        /*003c*/ 	.word	0x00000000
        /*0040*/ 	.short	0x0001
        /*0042*/ 	.short	0x0008
        /*0044*/ 	.byte	0x00, 0xf5, 0x21, 0x00


	//----- nvinfo : EIATTR_KPARAM_INFO
	.align		4
.L_57:
        /*0048*/ 	.byte	0x04, 0x17
        /*004a*/ 	.short	(.L_59 - .L_58)
.L_58:
        /*004c*/ 	.word	0x00000000
        /*0050*/ 	.short	0x0000
        /*0052*/ 	.short	0x0000
        /*0054*/ 	.byte	0x00, 0xf5, 0x21, 0x00


	//----- nvinfo : EIATTR_SPARSE_MMA_MASK
	.align		4
.L_59:
        /*0058*/ 	.byte	0x03, 0x50
        /*005a*/ 	.short	0x0000


	//----- nvinfo : EIATTR_MAXREG_COUNT
	.align		4
        /*005c*/ 	.byte	0x03, 0x1b
        /*005e*/ 	.short	0x00ff


	//----- nvinfo : EIATTR_MERCURY_ISA_VERSION
	.align		4
        /*0060*/ 	.byte	0x03, 0x5f
        /*0062*/ 	.short	0x0101


	//----- nvinfo : EIATTR_VRC_CTA_INIT_COUNT
	.align		4
        /*0064*/ 	.byte	0x02, 0x4a
	.zero		1
	.zero		1


	//----- nvinfo : EIATTR_EXIT_INSTR_OFFSETS
	.align		4
        /*0068*/ 	.byte	0x04, 0x1c
        /*006a*/ 	.short	(.L_61 - .L_60)


	//   ....[0]....
.L_60:
        /*006c*/ 	.word	0x000000d0


	//   ....[1]....
        /*0070*/ 	.word	0x00000950


	//   ....[2]....
        /*0074*/ 	.word	0x000009b0


	//----- nvinfo : EIATTR_CBANK_PARAM_SIZE
	.align		4
.L_61:
        /*0078*/ 	.byte	0x03, 0x19
        /*007a*/ 	.short	0x001c


	//----- nvinfo : EIATTR_PARAM_CBANK
	.align		4
        /*007c*/ 	.byte	0x04, 0x0a
        /*007e*/ 	.short	(.L_63 - .L_62)
	.align		4
.L_62:
        /*0080*/ 	.word	index@(.nv.constant0._Z19mod_p_exchange_rowsP22GaussianEliminationCtxPiiii)
        /*0084*/ 	.short	0x0380
        /*0086*/ 	.short	0x001c


	//----- nvinfo : EIATTR_SW_WAR
	.align		4
.L_63:
        /*0088*/ 	.byte	0x04, 0x36
        /*008a*/ 	.short	(.L_65 - .L_64)
.L_64:
        /*008c*/ 	.word	0x00000008
.L_65:


//--------------------- .nv.info._Z26mod_p_gaussian_eliminationP22GaussianEliminationCtxPiiii --------------------------
	.section	.nv.info._Z26mod_p_gaussian_eliminationP22GaussianEliminationCtxPiiii,"",@"SHT_CUDA_INFO"
	.sectionflags	@""
	.align	4


	//----- nvinfo : EIATTR_CUDA_API_VERSION
	.align		4
        /*0000*/ 	.byte	0x04, 0x37
        /*0002*/ 	.short	(.L_67 - .L_66)
.L_66:
        /*0004*/ 	.word	0x00000082


	//----- nvinfo : EIATTR_KPARAM_INFO
	.align		4
.L_67:
        /*0008*/ 	.byte	0x04, 0x17
        /*000a*/ 	.short	(.L_69 - .L_68)
.L_68:
        /*000c*/ 	.word	0x00000000
        /*0010*/ 	.short	0x0004
        /*0012*/ 	.short	0x0018
        /*0014*/ 	.byte	0x00, 0xf0, 0x11, 0x00


	//----- nvinfo : EIATTR_KPARAM_INFO
	.align		4
.L_69:
        /*0018*/ 	.byte	0x04, 0x17
        /*001a*/ 	.short	(.L_71 - .L_70)
.L_70:
        /*001c*/ 	.word	0x00000000
        /*0020*/ 	.short	0x0003
        /*0022*/ 	.short	0x0014
        /*0024*/ 	.byte	0x00, 0xf0, 0x11, 0x00


	//----- nvinfo : EIATTR_KPARAM_INFO
	.align		4
.L_71:
        /*0028*/ 	.byte	0x04, 0x17
        /*002a*/ 	.short	(.L_73 - .L_72)
.L_72:
        /*002c*/ 	.word	0x00000000
        /*0030*/ 	.short	0x0002
        /*0032*/ 	.short	0x0010
        /*0034*/ 	.byte	0x00, 0xf0, 0x11, 0x00


	//----- nvinfo : EIATTR_KPARAM_INFO
	.align		4
.L_73:
        /*0038*/ 	.byte	0x04, 0x17
        /*003a*/ 	.short	(.L_75 - .L_74)
.L_74:
        /*003c*/ 	.word	0x00000000
        /*0040*/ 	.short	0x0001
        /*0042*/ 	.short	0x0008
        /*0044*/ 	.byte	0x00, 0xf5, 0x21, 0x00


	//----- nvinfo : EIATTR_KPARAM_INFO
	.align		4
.L_75:
        /*0048*/ 	.byte	0x04, 0x17
        /*004a*/ 	.short	(.L_77 - .L_76)
.L_76:
        /*004c*/ 	.word	0x00000000
        /*0050*/ 	.short	0x0000
        /*0052*/ 	.short	0x0000
        /*0054*/ 	.byte	0x00, 0xf5, 0x21, 0x00


	//----- nvinfo : EIATTR_SPARSE_MMA_MASK
	.align		4
.L_77:
        /*0058*/ 	.byte	0x03, 0x50
        /*005a*/ 	.short	0x0000


	//----- nvinfo : EIATTR_MAXREG_COUNT
	.align		4
        /*005c*/ 	.byte	0x03, 0x1b
        /*005e*/ 	.short	0x00ff


	//----- nvinfo : EIATTR_MERCURY_ISA_VERSION
	.align		4
        /*0060*/ 	.byte	0x03, 0x5f
        /*0062*/ 	.short	0x0101


	//----- nvinfo : EIATTR_VRC_CTA_INIT_COUNT
	.align		4
        /*0064*/ 	.byte	0x02, 0x4a
	.zero		1
	.zero		1


	//----- nvinfo : EIATTR_EXIT_INSTR_OFFSETS
	.align		4
        /*0068*/ 	.byte	0x04, 0x1c
        /*006a*/ 	.short	(.L_79 - .L_78)


	//   ....[0]....
.L_78:
        /*006c*/ 	.word	0x000000b0


	//   ....[1]....
        /*0070*/ 	.word	0x00000150


	//   ....[2]....
        /*0074*/ 	.word	0x00000180


	//   ....[3]....
        /*0078*/ 	.word	0x00000260


	//----- nvinfo : EIATTR_CBANK_PARAM_SIZE
	.align		4
.L_79:
        /*007c*/ 	.byte	0x03, 0x19
        /*007e*/ 	.short	0x001c


	//----- nvinfo : EIATTR_PARAM_CBANK
	.align		4
        /*0080*/ 	.byte	0x04, 0x0a
        /*0082*/ 	.short	(.L_81 - .L_80)
	.align		4
.L_80:
        /*0084*/ 	.word	index@(.nv.constant0._Z26mod_p_gaussian_eliminationP22GaussianEliminationCtxPiiii)
        /*0088*/ 	.short	0x0380
        /*008a*/ 	.short	0x001c


	//----- nvinfo : EIATTR_SW_WAR
	.align		4
.L_81:
        /*008c*/ 	.byte	0x04, 0x36
        /*008e*/ 	.short	(.L_83 - .L_82)
.L_82:
        /*0090*/ 	.word	0x00000008
.L_83:


//--------------------- .nv.info._Z27mod_p_gaussian_clean_columnP22GaussianEliminationCtxPiiii --------------------------
	.section	.nv.info._Z27mod_p_gaussian_clean_columnP22GaussianEliminationCtxPiiii,"",@"SHT_CUDA_INFO"
	.sectionflags	@""
	.align	4


	//----- nvinfo : EIATTR_CUDA_API_VERSION
	.align		4
        /*0000*/ 	.byte	0x04, 0x37
        /*0002*/ 	.short	(.L_85 - .L_84)
.L_84:
        /*0004*/ 	.word	0x00000082


	//----- nvinfo : EIATTR_KPARAM_INFO
	.align		4
.L_85:
        /*0008*/ 	.byte	0x04, 0x17
        /*000a*/ 	.short	(.L_87 - .L_86)
.L_86:
        /*000c*/ 	.word	0x00000000
        /*0010*/ 	.short	0x0004
        /*0012*/ 	.short	0x0018
        /*0014*/ 	.byte	0x00, 0xf0, 0x11, 0x00


	//----- nvinfo : EIATTR_KPARAM_INFO
	.align		4
.L_87:
        /*0018*/ 	.byte	0x04, 0x17
        /*001a*/ 	.short	(.L_89 - .L_88)
.L_88:
        /*001c*/ 	.word	0x00000000
        /*0020*/ 	.short	0x0003
        /*0022*/ 	.short	0x0014
        /*0024*/ 	.byte	0x00, 0xf0, 0x11, 0x00


	//----- nvinfo : EIATTR_KPARAM_INFO
	.align		4
.L_89:
        /*0028*/ 	.byte	0x04, 0x17
        /*002a*/ 	.short	(.L_91 - .L_90)
.L_90:
        /*002c*/ 	.word	0x00000000
        /*0030*/ 	.short	0x0002
        /*0032*/ 	.short	0x0010
        /*0034*/ 	.byte	0x00, 0xf0, 0x11, 0x00


	//----- nvinfo : EIATTR_KPARAM_INFO
	.align		4
.L_91:
        /*0038*/ 	.byte	0x04, 0x17
        /*003a*/ 	.short	(.L_93 - .L_92)
.L_92:
        /*003c*/ 	.word	0x00000000
        /*0040*/ 	.short	0x0001
        /*0042*/ 	.short	0x0008
        /*0044*/ 	.byte	0x00, 0xf5, 0x21, 0x00


	//----- nvinfo : EIATTR_KPARAM_INFO
	.align		4
.L_93:
        /*0048*/ 	.byte	0x04, 0x17
        /*004a*/ 	.short	(.L_95 - .L_94)
.L_94:
        /*004c*/ 	.word	0x00000000
        /*0050*/ 	.short	0x0000
        /*0052*/ 	.short	0x0000
        /*0054*/ 	.byte	0x00, 0xf5, 0x21, 0x00


	//----- nvinfo : EIATTR_SPARSE_MMA_MASK
	.align		4
.L_95:
        /*0058*/ 	.byte	0x03, 0x50
        /*005a*/ 	.short	0x0000


	//----- nvinfo : EIATTR_MAXREG_COUNT
	.align		4
        /*005c*/ 	.byte	0x03, 0x1b
        /*005e*/ 	.short	0x00ff


	//----- nvinfo : EIATTR_MERCURY_ISA_VERSION
	.align		4
        /*0060*/ 	.byte	0x03, 0x5f
        /*0062*/ 	.short	0x0101


	//----- nvinfo : EIATTR_VRC_CTA_INIT_COUNT
	.align		4
        /*0064*/ 	.byte	0x02, 0x4a
	.zero		1
	.zero		1


	//----- nvinfo : EIATTR_EXIT_INSTR_OFFSETS
	.align		4
        /*0068*/ 	.byte	0x04, 0x1c
        /*006a*/ 	.short	(.L_97 - .L_96)


	//   ....[0]....
.L_96:
        /*006c*/ 	.word	0x00000070


	//   ....[1]....
        /*0070*/ 	.word	0x000000c0


	//   ....[2]....
        /*0074*/ 	.word	0x000000f0


	//   ....[3]....
        /*0078*/ 	.word	0x00000170


	//----- nvinfo : EIATTR_CBANK_PARAM_SIZE
	.align		4
.L_97:
        /*007c*/ 	.byte	0x03, 0x19
        /*007e*/ 	.short	0x001c


	//----- nvinfo : EIATTR_PARAM_CBANK
	.align		4
        /*0080*/ 	.byte	0x04, 0x0a
        /*0082*/ 	.short	(.L_99 - .L_98)
	.align		4
.L_98:
        /*0084*/ 	.word	index@(.nv.constant0._Z27mod_p_gaussian_clean_columnP22GaussianEliminationCtxPiiii)
        /*0088*/ 	.short	0x0380
        /*008a*/ 	.short	0x001c


	//----- nvinfo : EIATTR_SW_WAR
	.align		4
.L_99:
        /*008c*/ 	.byte	0x04, 0x36
        /*008e*/ 	.short	(.L_101 - .L_100)
.L_100:
        /*0090*/ 	.word	0x00000008
.L_101:


//--------------------- .nv.info._Z36mod_p_gaussian_backward_substitutionP22GaussianEliminationCtxPiii --------------------------
	.section	.nv.info._Z36mod_p_gaussian_backward_substitutionP22GaussianEliminationCtxPiii,"",@"SHT_CUDA_INFO"
	.sectionflags	@""
	.align	4


	//----- nvinfo : EIATTR_CUDA_API_VERSION
	.align		4
        /*0000*/ 	.byte	0x04, 0x37
        /*0002*/ 	.short	(.L_103 - .L_102)
.L_102:
        /*0004*/ 	.word	0x00000082


	//----- nvinfo : EIATTR_KPARAM_INFO
	.align		4
.L_103:
        /*0008*/ 	.byte	0x04, 0x17
        /*000a*/ 	.short	(.L_105 - .L_104)
.L_104:
        /*000c*/ 	.word	0x00000000
        /*0010*/ 	.short	0x0003
        /*0012*/ 	.short	0x0014
        /*0014*/ 	.byte	0x00, 0xf0, 0x11, 0x00


	//----- nvinfo : EIATTR_KPARAM_INFO
	.align		4
.L_105:
        /*0018*/ 	.byte	0x04, 0x17
        /*001a*/ 	.short	(.L_107 - .L_106)
.L_106:
        /*001c*/ 	.word	0x00000000
        /*0020*/ 	.short	0x0002
        /*0022*/ 	.short	0x0010
        /*0024*/ 	.byte	0x00, 0xf0, 0x11, 0x00


	//----- nvinfo : EIATTR_KPARAM_INFO
	.align		4
.L_107:
        /*0028*/ 	.byte	0x04, 0x17
        /*002a*/ 	.short	(.L_109 - .L_108)
.L_108:
        /*002c*/ 	.word	0x00000000
        /*0030*/ 	.short	0x0001
        /*0032*/ 	.short	0x0008
        /*0034*/ 	.byte	0x00, 0xf5, 0x21, 0x00


	//----- nvinfo : EIATTR_KPARAM_INFO
	.align		4
.L_109:
        /*0038*/ 	.byte	0x04, 0x17
        /*003a*/ 	.short	(.L_111 - .L_110)
.L_110:
        /*003c*/ 	.word	0x00000000
        /*0040*/ 	.short	0x0000
        /*0042*/ 	.short	0x0000
        /*0044*/ 	.byte	0x00, 0xf5, 0x21, 0x00


	//----- nvinfo : EIATTR_SPARSE_MMA_MASK
	.align		4
.L_111:
        /*0048*/ 	.byte	0x03, 0x50
        /*004a*/ 	.short	0x0000


	//----- nvinfo : EIATTR_MAXREG_COUNT
	.align		4
        /*004c*/ 	.byte	0x03, 0x1b
        /*004e*/ 	.short	0x00ff


	//----- nvinfo : EIATTR_MERCURY_ISA_VERSION
	.align		4
        /*0050*/ 	.byte	0x03, 0x5f
        /*0052*/ 	.short	0x0101


	//----- nvinfo : EIATTR_VRC_CTA_INIT_COUNT
	.align		4
        /*0054*/ 	.byte	0x02, 0x4a
	.zero		1
	.zero		1


	//----- nvinfo : EIATTR_EXIT_INSTR_OFFSETS
	.align		4
        /*0058*/ 	.byte	0x04, 0x1c
        /*005a*/ 	.short	(.L_113 - .L_112)


	//   ....[0]....
.L_112:
        /*005c*/ 	.word	0x00000070


	//   ....[1]....
        /*0060*/ 	.word	0x00000220


	//   ....[2]....
        /*0064*/ 	.word	0x000024c0


	//   ....[3]....
        /*0068*/ 	.word	0x00002840


	//   ....[4]....
        /*006c*/ 	.word	0x000029b0


	//   ....[5]....
        /*0070*/ 	.word	0x00002ab0


	//   ....[6]....
        /*0074*/ 	.word	0x00002b00


	//----- nvinfo : EIATTR_CRS_STACK_SIZE
	.align		4
.L_113:
        /*0078*/ 	.byte	0x04, 0x1e
        /*007a*/ 	.short	(.L_115 - .L_114)
.L_114:
        /*007c*/ 	.word	0x00000000


	//----- nvinfo : EIATTR_CBANK_PARAM_SIZE
	.align		4
.L_115:
        /*0080*/ 	.byte	0x03, 0x19
        /*0082*/ 	.short	0x0018


	//----- nvinfo : EIATTR_PARAM_CBANK
	.align		4
        /*0084*/ 	.byte	0x04, 0x0a
        /*0086*/ 	.short	(.L_117 - .L_116)
	.align		4
.L_116:
        /*0088*/ 	.word	index@(.nv.constant0._Z36mod_p_gaussian_backward_substitutionP22GaussianEliminationCtxPiii)
        /*008c*/ 	.short	0x0380
        /*008e*/ 	.short	0x0018


	//----- nvinfo : EIATTR_SW_WAR
	.align		4
.L_117:
        /*0090*/ 	.byte	0x04, 0x36
        /*0092*/ 	.short	(.L_119 - .L_118)
.L_118:
        /*0094*/ 	.word	0x00000008
.L_119:


//--------------------- .nv.callgraph             --------------------------
	.section	.nv.callgraph,"",@"SHT_CUDA_CALLGRAPH"
	.align	4
	.sectionentsize	8
	.align		4
        /*0000*/ 	.word	0x00000000
	.align		4
        /*0004*/ 	.word	0xffffffff
	.align		4
        /*0008*/ 	.word	0x00000000
	.align		4
        /*000c*/ 	.word	0xfffffffe
	.align		4
        /*0010*/ 	.word	0x00000000
	.align		4
        /*0014*/ 	.word	0xfffffffd
	.align		4
        /*0018*/ 	.word	0x00000000
	.align		4
        /*001c*/ 	.word	0xfffffffc


//--------------------- .text._Z22mod_p_seek_row_to_pushP22GaussianEliminationCtxPiiii --------------------------
	.section	.text._Z22mod_p_seek_row_to_pushP22GaussianEliminationCtxPiiii,"ax",@progbits
	.align	128
        .global         _Z22mod_p_seek_row_to_pushP22GaussianEliminationCtxPiiii
        .type           _Z22mod_p_seek_row_to_pushP22GaussianEliminationCtxPiiii,@function
        .size           _Z22mod_p_seek_row_to_pushP22GaussianEliminationCtxPiiii,(.L_x_54 - _Z22mod_p_seek_row_to_pushP22GaussianEliminationCtxPiiii)
        .other          _Z22mod_p_seek_row_to_pushP22GaussianEliminationCtxPiiii,@"STO_CUDA_ENTRY STV_DEFAULT"
_Z22mod_p_seek_row_to_pushP22GaussianEliminationCtxPiiii:
.text._Z22mod_p_seek_row_to_pushP22GaussianEliminationCtxPiiii:
[----:B------:R-:W-:Y:S08]  /*0000*/  LDC R1, c[0x0][0x37c] ;  /* 0x0000df00ff017b82 */ /* 0x000ff00000000800 */
[----:B------:R-:W0:Y:S01]  /*0010*/  LDC.64 R2, c[0x0][0x380] ;  /* 0x0000e000ff027b82 */ /* 0x000e220000000a00 */
[----:B------:R-:W0:Y:S01]  /*0020*/  LDCU.64 UR6, c[0x0][0x358] ;  /* 0x00006b00ff0677ac */ /* 0x000e220008000a00 */
[----:B------:R-:W1:Y:S01]  /*0030*/  S2R R4, SR_TID.X ;  /* 0x0000000000047919 */ /* 0x000e620000002100 */
[----:B------:R-:W2:Y:S05]  /*0040*/  LDCU UR9, c[0x0][0x390] ;  /* 0x00007200ff0977ac */ /* 0x000eaa0008000800 */
[----:B------:R-:W1:Y:S01]  /*0050*/  S2UR UR8, SR_CTAID.X ;  /* 0x00000000000879c3 */ /* 0x000e620000002500 */
[----:B------:R-:W3:Y:S01]  /*0060*/  LDCU.64 UR4, c[0x0][0x380] ;  /* 0x00007000ff0477ac */ /* 0x000ee20008000a00 */
[----:B0-----:R-:W4:Y:S06]  /*0070*/  LDG.E R0, desc[UR6][R2.64+0x4] ;  /* 0x0000040602007981 */ /* 0x001f2c000c1e1900 */
[----:B------:R-:W1:Y:S01]  /*0080*/  LDC R5, c[0x0][0x360] ;  /* 0x0000d800ff057b82 */ /* 0x000e620000000800 */
[----:B---3--:R-:W-:-:S04]  /*0090*/  UIADD3 UR4, UP0, UPT, UR4, 0x4, URZ ;  /* 0x0000000404047890 */ /* 0x008fc8000ff1e0ff */
[----:B------:R-:W-:Y:S01]  /*00a0*/  UIADD3.X UR5, UPT, UPT, URZ, UR5, URZ, UP0, !UPT ;  /* 0x00000005ff057290 */ /* 0x000fe200087fe4ff */
[----:B-1----:R-:W-:-:S05]  /*00b0*/  IMAD R5, R5, UR8, R4 ;  /* 0x0000000805057c24 */ /* 0x002fca000f8e0204 */
[----:B----4-:R-:W-:-:S04]  /*00c0*/  ISETP.GE.AND P0, PT, R5, R0, PT ;  /* 0x000000000500720c */ /* 0x010fc80003f06270 */
[----:B--2---:R-:W-:-:S13]  /*00d0*/  ISETP.GE.OR P0, PT, R5, UR9, !P0 ;  /* 0x0000000905007c0c */ /* 0x004fda000c706670 */
[----:B------:R-:W-:Y:S05]  /*00e0*/  @P0 EXIT ;  /* 0x000000000000094d */ /* 0x000fea0003800000 */
[----:B------:R-:W0:Y:S01]  /*00f0*/  LDC R12, c[0x0][0x398] ;  /* 0x0000e600ff0c7b82 */ /* 0x000e220000000800 */
[----:B------:R-:W-:Y:S01]  /*0100*/  IMAD.U32 R10, RZ, RZ, UR4 ;  /* 0x00000004ff0a7e24 */ /* 0x000fe2000f8e00ff */
[----:B------:R-:W1:Y:S01]  /*0110*/  LDCU UR8, c[0x0][0x394] ;  /* 0x00007280ff0877ac */ /* 0x000e620008000800 */
[----:B------:R-:W-:-:S05]  /*0120*/  IMAD.U32 R11, RZ, RZ, UR5 ;  /* 0x00000005ff0b7e24 */ /* 0x000fca000f8e00ff */
[----:B------:R-:W2:Y:S08]  /*0130*/  LDC R7, c[0x0][0x398] ;  /* 0x0000e600ff077b82 */ /* 0x000eb00000000800 */
[----:B------:R-:W3:Y:S01]  /*0140*/  LDC.64 R8, c[0x0][0x388] ;  /* 0x0000e200ff087b82 */ /* 0x000ee20000000a00 */
[----:B0-----:R-:W-:-:S05]  /*0150*/  IADD3 R6, PT, PT, R12, -0x1, RZ ;  /* 0xffffffff0c067810 */ /* 0x001fca0007ffe0ff */
[----:B--2---:R0:W2:Y:S04]  /*0160*/  ATOMG.E.CAS.STRONG.GPU PT, R7, [R10+0x4], R6, R7 ;  /* 0x000004060a0773a9 */ /* 0x0040a800001ee107 */
[----:B------:R-:W4:Y:S01]  /*0170*/  LDG.E R4, desc[UR6][R2.64] ;  /* 0x0000000602047981 */ /* 0x000f22000c1e1900 */
[----:B-1----:R-:W-:-:S04]  /*0180*/  IMAD R13, R5, UR8, R12 ;  /* 0x00000008050d7c24 */ /* 0x002fc8000f8e020c */
[----:B---3--:R-:W-:-:S06]  /*0190*/  IMAD.WIDE R8, R13, 0x4, R8 ;  /* 0x000000040d087825 */ /* 0x008fcc00078e0208 */
[----:B------:R-:W3:Y:S01]  /*01a0*/  LDG.E.CONSTANT R9, desc[UR6][R8.64] ;  /* 0x0000000608097981 */ /* 0x000ee2000c1e9900 */
[-C--:B----4-:R-:W-:Y:S02]  /*01b0*/  IABS R14, R4.reuse ;  /* 0x00000004000e7213 */ /* 0x090fe40000000000 */
[----:B------:R-:W-:Y:S02]  /*01c0*/  IABS R15, R4 ;  /* 0x00000004000f7213 */ /* 0x000fe40000000000 */
[----:B------:R-:W1:Y:S01]  /*01d0*/  I2F.RP R12, R14 ;  /* 0x0000000e000c7306 */ /* 0x000e620000209400 */
[----:B------:R-:W-:Y:S02]  /*01e0*/  ISETP.NE.AND P1, PT, R4, RZ, PT ;  /* 0x000000ff0400720c */ /* 0x000fe40003f25270 */
[----:B---3--:R-:W-:-:S05]  /*01f0*/  IABS R8, R9 ;  /* 0x0000000900087213 */ /* 0x008fca0000000000 */
[----:B-1----:R-:W0:Y:S02]  /*0200*/  MUFU.RCP R12, R12 ;  /* 0x0000000c000c7308 */ /* 0x002e240000001000 */
[----:B0-----:R-:W-:Y:S01]  /*0210*/  VIADD R10, R12, 0xffffffe ;  /* 0x0ffffffe0c0a7836 */ /* 0x001fe20000000000 */
[----:B------:R-:W-:-:S05]  /*0220*/  IADD3 R12, PT, PT, RZ, -R15, RZ ;  /* 0x8000000fff0c7210 */ /* 0x000fca0007ffe0ff */
[----:B------:R0:W1:Y:S02]  /*0230*/  F2I.FTZ.U32.TRUNC.NTZ R11, R10 ;  /* 0x0000000a000b7305 */ /* 0x000064000021f000 */
[----:B0-----:R-:W-:Y:S02]  /*0240*/  IMAD.MOV.U32 R10, RZ, RZ, RZ ;  /* 0x000000ffff0a7224 */ /* 0x001fe400078e00ff */
[----:B-1----:R-:W-:-:S04]  /*0250*/  IMAD.MOV R13, RZ, RZ, -R11 ;  /* 0x000000ffff0d7224 */ /* 0x002fc800078e0a0b */
[----:B------:R-:W-:-:S04]  /*0260*/  IMAD R13, R13, R14, RZ ;  /* 0x0000000e0d0d7224 */ /* 0x000fc800078e02ff */
[----:B------:R-:W-:-:S06]  /*0270*/  IMAD.HI.U32 R11, R11, R13, R10 ;  /* 0x0000000d0b0b7227 */ /* 0x000fcc00078e000a */
[----:B------:R-:W-:-:S04]  /*0280*/  IMAD.HI.U32 R11, R11, R8, RZ ;  /* 0x000000080b0b7227 */ /* 0x000fc800078e00ff */
[----:B------:R-:W-:-:S05]  /*0290*/  IMAD R11, R11, R12, R8 ;  /* 0x0000000c0b0b7224 */ /* 0x000fca00078e0208 */
[----:B------:R-:W-:-:S13]  /*02a0*/  ISETP.GT.U32.AND P0, PT, R14, R11, PT ;  /* 0x0000000b0e00720c */ /* 0x000fda0003f04070 */
[----:B------:R-:W-:Y:S01]  /*02b0*/  @!P0 IMAD.IADD R11, R11, 0x1, -R14 ;  /* 0x000000010b0b8824 */ /* 0x000fe200078e0a0e */
[----:B------:R-:W-:-:S04]  /*02c0*/  ISETP.GE.AND P0, PT, R9, RZ, PT ;  /* 0x000000ff0900720c */ /* 0x000fc80003f06270 */
[----:B------:R-:W-:-:S13]  /*02d0*/  ISETP.GT.U32.AND P2, PT, R14, R11, PT ;  /* 0x0000000b0e00720c */ /* 0x000fda0003f44070 */
[----:B------:R-:W-:Y:S02]  /*02e0*/  @!P2 IADD3 R11, PT, PT, R11, -R14, RZ ;  /* 0x8000000e0b0ba210 */ /* 0x000fe40007ffe0ff */
[----:B--2---:R-:W-:-:S03]  /*02f0*/  ISETP.NE.AND P2, PT, R7, R6, PT ;  /* 0x000000060700720c */ /* 0x004fc60003f45270 */
[----:B------:R-:W-:Y:S01]  /*0300*/  @!P0 IMAD.MOV R11, RZ, RZ, -R11 ;  /* 0x000000ffff0b8224 */ /* 0x000fe200078e0a0b */
[----:B------:R-:W-:-:S04]  /*0310*/  @!P1 LOP3.LUT R11, RZ, R4, RZ, 0x33, !PT ;  /* 0x00000004ff0b9212 */ /* 0x000fc800078e33ff */
[----:B------:R-:W-:-:S05]  /*0320*/  ISETP.NE.AND P0, PT, R11, RZ, PT ;  /* 0x000000ff0b00720c */ /* 0x000fca0003f05270 */
[----:B------:R-:W-:-:S05]  /*0330*/  @!P2 MOV R7, 0xffffffff ;  /* 0xffffffff0007a802 */ /* 0x000fca0000000f00 */
[----:B------:R0:W-:Y:S03]  /*0340*/  @!P2 STG.E desc[UR6][R2.64+0xc], R7 ;  /* 0x00000c070200a986 */ /* 0x0001e6000c101906 */
[----:B------:R-:W-:Y:S05]  /*0350*/  @!P0 EXIT ;  /* 0x000000000000894d */ /* 0x000fea0003800000 */
[----:B------:R-:W-:Y:S01]  /*0360*/  IMAD.MOV.U32 R4, RZ, RZ, -0x1 ;  /* 0xffffffffff047424 */ /* 0x000fe200078e00ff */
[----:B0-----:R-:W-:Y:S01]  /*0370*/  MOV R7, UR5 ;  /* 0x0000000500077c02 */ /* 0x001fe20008000f00 */
[----:B------:R-:W-:-:S05]  /*0380*/  IMAD.U32 R6, RZ, RZ, UR4 ;  /* 0x00000004ff067e24 */ /* 0x000fca000f8e00ff */
[----:B------:R-:W2:Y:S02]  /*0390*/  ATOMG.E.CAS.STRONG.GPU PT, R4, [R6+0x8], R4, R5 ;  /* 0x00000804060473a9 */ /* 0x000ea400001ee105 */
[----:B--2---:R-:W-:-:S13]  /*03a0*/  ISETP.NE.AND P0, PT, R4, -0x1, PT ;  /* 0xffffffff0400780c */ /* 0x004fda0003f05270 */
[----:B------:R-:W-:Y:S05]  /*03b0*/  @P0 EXIT ;  /* 0x000000000000094d */ /* 0x000fea0003800000 */
[----:B------:R-:W-:Y:S01]  /*03c0*/  IADD3 R5, PT, PT, R0, 0x1, RZ ;  /* 0x0000000100057810 */ /* 0x000fe20007ffe0ff */
[----:B------:R-:W-:Y:S04]  /*03d0*/  STG.E desc[UR6][R2.64+0x10], R9 ;  /* 0x0000100902007986 */ /* 0x000fe8000c101906 */
[----:B------:R-:W-:Y:S01]  /*03e0*/  STG.E desc[UR6][R2.64+0x4], R5 ;  /* 0x0000040502007986 */ /* 0x000fe2000c101906 */
[----:B------:R-:W-:Y:S05]  /*03f0*/  EXIT ;  /* 0x000000000000794d */ /* 0x000fea0003800000 */
.L_x_0:
[----:B------:R-:W-:-:S00]  /*0400*/  BRA `(.L_x_0) ;  /* 0xfffffffc00fc7947 */ /* 0x000fc0000383ffff */
[----:B------:R-:W-:-:S00]  /*0410*/  NOP ;  /* 0x0000000000007918 */ /* 0x000fc00000000000 */
        /* <DEDUP_REMOVED lines=14> */
.L_x_54:


//--------------------- .text._Z19mod_p_exchange_rowsP22GaussianEliminationCtxPiiii --------------------------
	.section	.text._Z19mod_p_exchange_rowsP22GaussianEliminationCtxPiiii,"ax",@progbits
	.align	128
        .global         _Z19mod_p_exchange_rowsP22GaussianEliminationCtxPiiii
        .type           _Z19mod_p_exchange_rowsP22GaussianEliminationCtxPiiii,@function
        .size           _Z19mod_p_exchange_rowsP22GaussianEliminationCtxPiiii,(.L_x_55 - _Z19mod_p_exchange_rowsP22GaussianEliminationCtxPiiii)
        .other          _Z19mod_p_exchange_rowsP22GaussianEliminationCtxPiiii,@"STO_CUDA_ENTRY STV_DEFAULT"
_Z19mod_p_exchange_rowsP22GaussianEliminationCtxPiiii:
.text._Z19mod_p_exchange_rowsP22GaussianEliminationCtxPiiii:
[----:B------:R-:W-:Y:S08]  /*0000*/  LDC R1, c[0x0][0x37c] ;  /* 0x0000df00ff017b82 */ /* 0x000ff00000000800 */
[----:B------:R-:W0:Y:S01]  /*0010*/  LDC.64 R4, c[0x0][0x380] ;  /* 0x0000e000ff047b82 */ /* 0x000e220000000a00 */
[----:B------:R-:W0:Y:S01]  /*0020*/  LDCU.64 UR4, c[0x0][0x358] ;  /* 0x00006b00ff0477ac */ /* 0x000e220008000a00 */
[----:B------:R-:W1:Y:S01]  /*0030*/  S2R R2, SR_TID.X ;  /* 0x0000000000027919 */ /* 0x000e620000002100 */
[----:B------:R-:W2:Y:S05]  /*0040*/  LDCU UR7, c[0x0][0x398] ;  /* 0x00007300ff0777ac */ /* 0x000eaa0008000800 */
[----:B------:R-:W1:Y:S01]  /*0050*/  S2UR UR6, SR_CTAID.X ;  /* 0x00000000000679c3 */ /* 0x000e620000002500 */
[----:B------:R-:W3:Y:S01]  /*0060*/  LDCU UR8, c[0x0][0x394] ;  /* 0x00007280ff0877ac */ /* 0x000ee20008000800 */
[----:B0-----:R-:W4:Y:S06]  /*0070*/  LDG.E.CONSTANT R0, desc[UR4][R4.64+0xc] ;  /* 0x00000c0404007981 */ /* 0x001f2c000c1e9900 */
[----:B------:R-:W1:Y:S02]  /*0080*/  LDC R7, c[0x0][0x360] ;  /* 0x0000d800ff077b82 */ /* 0x000e640000000800 */
[----:B-1----:R-:W-:-:S04]  /*0090*/  IMAD R7, R7, UR6, R2 ;  /* 0x0000000607077c24 */ /* 0x002fc8000f8e0202 */
[----:B--2---:R-:W-:-:S05]  /*00a0*/  VIADD R7, R7, UR7 ;  /* 0x0000000707077c36 */ /* 0x004fca0008000000 */
[----:B---3--:R-:W-:-:S04]  /*00b0*/  ISETP.GE.AND P0, PT, R7, UR8, PT ;  /* 0x0000000807007c0c */ /* 0x008fc8000bf06270 */
[----:B----4-:R-:W-:-:S13]  /*00c0*/  ISETP.EQ.OR P0, PT, R0, -0x1, P0 ;  /* 0xffffffff0000780c */ /* 0x010fda0000702670 */
[----:B------:R-:W-:Y:S05]  /*00d0*/  @P0 EXIT ;  /* 0x000000000000094d */ /* 0x000fea0003800000 */
[----:B------:R-:W2:Y:S04]  /*00e0*/  LDG.E.64.CONSTANT R2, desc[UR4][R4.64] ;  /* 0x0000000404027981 */ /* 0x000ea8000c1e9b00 */
[----:B------:R0:W5:Y:S01]  /*00f0*/  LDG.E.CONSTANT R6, desc[UR4][R4.64+0x10] ;  /* 0x0000100404067981 */ /* 0x000162000c1e9900 */
[----:B--2---:R-:W-:Y:S01]  /*0100*/  ISETP.NE.AND P0, PT, R2, 0x3, PT ;  /* 0x000000030200780c */ /* 0x004fe20003f05270 */
[----:B------:R-:W-:-:S12]  /*0110*/  VIADD R3, R3, 0xffffffff ;  /* 0xffffffff03037836 */ /* 0x000fd80000000000 */
[----:B0-----:R-:W-:Y:S05]  /*0120*/  @!P0 BRA `(.L_x_1) ;  /* 0x0000000400d48947 */ /* 0x001fea0003800000 */
[----:B------:R-:W-:-:S13]  /*0130*/  ISETP.NE.AND P0, PT, R2, 0x2, PT ;  /* 0x000000020200780c */ /* 0x000fda0003f05270 */
[----:B-----5:R-:W-:-:S05]  /*0140*/  @!P0 IMAD.SHL.U32 R4, R6, 0x2, RZ ;  /* 0x0000000206048824 */ /* 0x020fca00078e00ff */
[----:B------:R-:W-:-:S04]  /*0150*/  @!P0 LOP3.LUT R4, R4, 0x2, RZ, 0xc0, !PT ;  /* 0x0000000204048812 */ /* 0x000fc800078ec0ff */
[----:B------:R-:W-:Y:S01]  /*0160*/  @!P0 IADD3 R10, PT, PT, R4, -0x1, RZ ;  /* 0xffffffff040a8810 */ /* 0x000fe20007ffe0ff */
[----:B------:R-:W-:Y:S06]  /*0170*/  @!P0 BRA `(.L_x_2) ;  /* 0x0000000400d48947 */ /* 0x000fec0003800000 */
[----:B------:R-:W-:Y:S02]  /*0180*/  IABS R4, R2 ;  /* 0x0000000200047213 */ /* 0x000fe40000000000 */
[----:B------:R-:W-:Y:S02]  /*0190*/  IABS R10, R6 ;  /* 0x00000006000a7213 */ /* 0x000fe40000000000 */
[----:B------:R-:W0:Y:S01]  /*01a0*/  I2F.RP R5, R4 ;  /* 0x0000000400057306 */ /* 0x000e220000209400 */
[----:B------:R-:W-:Y:S02]  /*01b0*/  IABS R12, R2 ;  /* 0x00000002000c7213 */ /* 0x000fe40000000000 */
[----:B------:R-:W-:Y:S02]  /*01c0*/  ISETP.GE.AND P1, PT, R6, RZ, PT ;  /* 0x000000ff0600720c */ /* 0x000fe40003f26270 */
[----:B------:R-:W-:-:S03]  /*01d0*/  IADD3 R12, PT, PT, RZ, -R12, RZ ;  /* 0x8000000cff0c7210 */ /* 0x000fc60007ffe0ff */
[----:B0-----:R-:W0:Y:S02]  /*01e0*/  MUFU.RCP R5, R5 ;  /* 0x0000000500057308 */ /* 0x001e240000001000 */
[----:B0-----:R-:W-:-:S06]  /*01f0*/  VIADD R8, R5, 0xffffffe ;  /* 0x0ffffffe05087836 */ /* 0x001fcc0000000000 */
[----:B------:R0:W1:Y:S02]  /*0200*/  F2I.FTZ.U32.TRUNC.NTZ R9, R8 ;  /* 0x0000000800097305 */ /* 0x000064000021f000 */
[----:B0-----:R-:W-:Y:S02]  /*0210*/  IMAD.MOV.U32 R8, RZ, RZ, RZ ;  /* 0x000000ffff087224 */ /* 0x001fe400078e00ff */
[----:B-1----:R-:W-:-:S04]  /*0220*/  IMAD.MOV R11, RZ, RZ, -R9 ;  /* 0x000000ffff0b7224 */ /* 0x002fc800078e0a09 */
[----:B------:R-:W-:-:S04]  /*0230*/  IMAD R11, R11, R4, RZ ;  /* 0x000000040b0b7224 */ /* 0x000fc800078e02ff */
[----:B------:R-:W-:Y:S01]  /*0240*/  IMAD.HI.U32 R9, R9, R11, R8 ;  /* 0x0000000b09097227 */ /* 0x000fe200078e0008 */
[----:B------:R-:W-:-:S05]  /*0250*/  LOP3.LUT R8, RZ, R2, RZ, 0x33, !PT ;  /* 0x00000002ff087212 */ /* 0x000fca00078e33ff */
[----:B------:R-:W-:-:S04]  /*0260*/  IMAD.HI.U32 R5, R9, R10, RZ ;  /* 0x0000000a09057227 */ /* 0x000fc800078e00ff */
[----:B------:R-:W-:Y:S01]  /*0270*/  IMAD R5, R5, R12, R10 ;  /* 0x0000000c05057224 */ /* 0x000fe200078e020a */
[----:B------:R-:W-:-:S04]  /*0280*/  MOV R10, 0xffffffff ;  /* 0xffffffff000a7802 */ /* 0x000fc80000000f00 */
[----:B------:R-:W-:-:S13]  /*0290*/  ISETP.GT.U32.AND P0, PT, R4, R5, PT ;  /* 0x000000050400720c */ /* 0x000fda0003f04070 */
[----:B------:R-:W-:-:S05]  /*02a0*/  @!P0 IMAD.IADD R5, R5, 0x1, -R4 ;  /* 0x0000000105058824 */ /* 0x000fca00078e0a04 */
[----:B------:R-:W-:-:S13]  /*02b0*/  ISETP.GT.U32.AND P0, PT, R4, R5, PT ;  /* 0x000000050400720c */ /* 0x000fda0003f04070 */
[----:B------:R-:W-:Y:S01]  /*02c0*/  @!P0 IMAD.IADD R5, R5, 0x1, -R4 ;  /* 0x0000000105058824 */ /* 0x000fe200078e0a04 */
[----:B------:R-:W-:-:S03]  /*02d0*/  ISETP.NE.AND P0, PT, R2, RZ, PT ;  /* 0x000000ff0200720c */ /* 0x000fc60003f05270 */
[----:B------:R-:W-:-:S05]  /*02e0*/  @!P1 IMAD.MOV R5, RZ, RZ, -R5 ;  /* 0x000000ffff059224 */ /* 0x000fca00078e0a05 */
[----:B------:R-:W-:-:S04]  /*02f0*/  SEL R5, R8, R5, !P0 ;  /* 0x0000000508057207 */ /* 0x000fc80004000000 */
[----:B------:R-:W-:-:S13]  /*0300*/  ISETP.NE.AND P1, PT, R5, RZ, PT ;  /* 0x000000ff0500720c */ /* 0x000fda0003f25270 */
[----:B------:R-:W-:Y:S05]  /*0310*/  @!P1 BRA `(.L_x_2) ;  /* 0x00000004006c9947 */ /* 0x000fea0003800000 */
[----:B------:R-:W-:Y:S01]  /*0320*/  IMAD.IADD R5, R2, 0x1, R5 ;  /* 0x0000000102057824 */ /* 0x000fe200078e0205 */
[----:B------:R-:W-:-:S04]  /*0330*/  IABS R6, R2 ;  /* 0x0000000200067213 */ /* 0x000fc80000000000 */
[----:B------:R-:W-:Y:S01]  /*0340*/  IABS R10, R5 ;  /* 0x00000005000a7213 */ /* 0x000fe20000000000 */
[----:B------:R-:W0:Y:S01]  /*0350*/  I2F.RP R11, R6 ;  /* 0x00000006000b7306 */ /* 0x000e220000209400 */
[----:B------:R-:W-:-:S03]  /*0360*/  ISETP.GE.AND P2, PT, R5, RZ, PT ;  /* 0x000000ff0500720c */ /* 0x000fc60003f46270 */
[----:B------:R-:W-:-:S04]  /*0370*/  IMAD.HI.U32 R9, R9, R10, RZ ;  /* 0x0000000a09097227 */ /* 0x000fc800078e00ff */
[----:B------:R-:W-:Y:S02]  /*0380*/  IMAD R9, R9, R12, R10 ;  /* 0x0000000c09097224 */ /* 0x000fe400078e020a */
[----:B------:R-:W-:-:S03]  /*0390*/  IMAD.MOV.U32 R10, RZ, RZ, 0x1 ;  /* 0x00000001ff0a7424 */ /* 0x000fc600078e00ff */
[----:B------:R-:W-:Y:S01]  /*03a0*/  ISETP.GT.U32.AND P1, PT, R4, R9, PT ;  /* 0x000000090400720c */ /* 0x000fe20003f24070 */
[----:B0-----:R-:W0:-:S12]  /*03b0*/  MUFU.RCP R11, R11 ;  /* 0x0000000b000b7308 */ /* 0x001e180000001000 */
[----:B------:R-:W-:-:S05]  /*03c0*/  @!P1 IMAD.IADD R9, R9, 0x1, -R4 ;  /* 0x0000000109099824 */ /* 0x000fca00078e0a04 */
[----:B------:R-:W-:Y:S01]  /*03d0*/  ISETP.GT.U32.AND P1, PT, R4, R9, PT ;  /* 0x000000090400720c */ /* 0x000fe20003f24070 */
[----:B0-----:R-:W-:Y:S01]  /*03e0*/  VIADD R5, R11, 0xffffffe ;  /* 0x0ffffffe0b057836 */ /* 0x001fe20000000000 */
[----:B------:R-:W-:-:S05]  /*03f0*/  IABS R11, R2 ;  /* 0x00000002000b7213 */ /* 0x000fca0000000000 */
[----:B------:R-:W0:Y:S06]  /*0400*/  F2I.FTZ.U32.TRUNC.NTZ R5, R5 ;  /* 0x0000000500057305 */ /* 0x000e2c000021f000 */
[----:B------:R-:W-:-:S05]  /*0410*/  @!P1 IADD3 R9, PT, PT, R9, -R4, RZ ;  /* 0x8000000409099210 */ /* 0x000fca0007ffe0ff */
[----:B------:R-:W-:Y:S02]  /*0420*/  @!P2 IMAD.MOV R9, RZ, RZ, -R9 ;  /* 0x000000ffff09a224 */ /* 0x000fe400078e0a09 */
[----:B0-----:R-:W-:-:S03]  /*0430*/  IMAD.MOV R13, RZ, RZ, -R5 ;  /* 0x000000ffff0d7224 */ /* 0x001fc600078e0a05 */
[----:B------:R-:W-:Y:S01]  /*0440*/  SEL R12, R8, R9, !P0 ;  /* 0x00000009080c7207 */ /* 0x000fe20004000000 */
[----:B------:R-:W-:-:S03]  /*0450*/  IMAD R13, R13, R6, RZ ;  /* 0x000000060d0d7224 */ /* 0x000fc600078e02ff */
[----:B------:R-:W-:-:S13]  /*0460*/  ISETP.NE.AND P0, PT, R12, 0x1, PT ;  /* 0x000000010c00780c */ /* 0x000fda0003f05270 */
[----:B------:R-:W-:Y:S05]  /*0470*/  @!P0 BRA `(.L_x_3) ;  /* 0x0000000000908947 */ /* 0x000fea0003800000 */
[----:B------:R-:W-:Y:S02]  /*0480*/  HFMA2 R10, -RZ, RZ, 0, 5.9604644775390625e-08 ;  /* 0x00000001ff0a7431 */ /* 0x000fe400000001ff */
[----:B------:R-:W-:Y:S02]  /*0490*/  IMAD.MOV.U32 R15, RZ, RZ, RZ ;  /* 0x000000ffff0f7224 */ /* 0x000fe400078e00ff */
[----:B------:R-:W-:-:S07]  /*04a0*/  IMAD.MOV.U32 R17, RZ, RZ, R2 ;  /* 0x000000ffff117224 */ /* 0x000fce00078e0002 */
.L_x_4:
[-C--:B------:R-:W-:Y:S02]  /*04b0*/  IABS R14, R12.reuse ;  /* 0x0000000c000e7213 */ /* 0x080fe40000000000 */
[----:B------:R-:W-:Y:S02]  /*04c0*/  IABS R18, R17 ;  /* 0x0000001100127213 */ /* 0x000fe40000000000 */
[----:B------:R-:W0:Y:S01]  /*04d0*/  I2F.RP R16, R14 ;  /* 0x0000000e00107306 */ /* 0x000e220000209400 */
[----:B------:R-:W-:-:S07]  /*04e0*/  IABS R20, R12 ;  /* 0x0000000c00147213 */ /* 0x000fce0000000000 */
[----:B0-----:R-:W0:Y:S02]  /*04f0*/  MUFU.RCP R16, R16 ;  /* 0x0000001000107308 */ /* 0x001e240000001000 */
[----:B0-----:R-:W-:-:S06]  /*0500*/  VIADD R8, R16, 0xffffffe ;  /* 0x0ffffffe10087836 */ /* 0x001fcc0000000000 */
[----:B------:R0:W1:Y:S02]  /*0510*/  F2I.FTZ.U32.TRUNC.NTZ R9, R8 ;  /* 0x0000000800097305 */ /* 0x000064000021f000 */
[----:B0-----:R-:W-:Y:S01]  /*0520*/  IMAD.MOV.U32 R8, RZ, RZ, RZ ;  /* 0x000000ffff087224 */ /* 0x001fe200078e00ff */
[----:B-1----:R-:W-:-:S05]  /*0530*/  IADD3 R19, PT, PT, RZ, -R9, RZ ;  /* 0x80000009ff137210 */ /* 0x002fca0007ffe0ff */
[----:B------:R-:W-:-:S04]  /*0540*/  IMAD R19, R19, R14, RZ ;  /* 0x0000000e13137224 */ /* 0x000fc800078e02ff */
[----:B------:R-:W-:Y:S01]  /*0550*/  IMAD.HI.U32 R9, R9, R19, R8 ;  /* 0x0000001309097227 */ /* 0x000fe200078e0008 */
[----:B------:R-:W-:-:S03]  /*0560*/  LOP3.LUT R8, R17, R12, RZ, 0x3c, !PT ;  /* 0x0000000c11087212 */ /* 0x000fc600078e3cff */
[----:B------:R-:W-:Y:S01]  /*0570*/  IMAD.MOV R19, RZ, RZ, -R20 ;  /* 0x000000ffff137224 */ /* 0x000fe200078e0a14 */
[----:B------:R-:W-:Y:S01]  /*0580*/  ISETP.GE.AND P1, PT, R8, RZ, PT ;  /* 0x000000ff0800720c */ /* 0x000fe20003f26270 */
[----:B------:R-:W-:Y:S01]  /*0590*/  IMAD.HI.U32 R9, R9, R18, RZ ;  /* 0x0000001209097227 */ /* 0x000fe200078e00ff */
[----:B------:R-:W-:-:S03]  /*05a0*/  MOV R8, R12 ;  /* 0x0000000c00087202 */ /* 0x000fc60000000f00 */
[----:B------:R-:W-:-:S05]  /*05b0*/  IMAD R19, R9, R19, R18 ;  /* 0x0000001309137224 */ /* 0x000fca00078e0212 */
[----:B------:R-:W-:-:S13]  /*05c0*/  ISETP.GT.U32.AND P2, PT, R14, R19, PT ;  /* 0x000000130e00720c */ /* 0x000fda0003f44070 */
[----:B------:R-:W-:Y:S01]  /*05d0*/  @!P2 IMAD.IADD R19, R19, 0x1, -R14 ;  /* 0x000000011313a824 */ /* 0x000fe200078e0a0e */
[----:B------:R-:W-:Y:S02]  /*05e0*/  @!P2 IADD3 R9, PT, PT, R9, 0x1, RZ ;  /* 0x000000010909a810 */ /* 0x000fe40007ffe0ff */
[----:B------:R-:W-:Y:S02]  /*05f0*/  ISETP.NE.AND P2, PT, R12, RZ, PT ;  /* 0x000000ff0c00720c */ /* 0x000fe40003f45270 */
[----:B------:R-:W-:Y:S01]  /*0600*/  ISETP.GE.U32.AND P0, PT, R19, R14, PT ;  /* 0x0000000e1300720c */ /* 0x000fe20003f06070 */
[----:B------:R-:W-:-:S12]  /*0610*/  IMAD.MOV.U32 R14, RZ, RZ, R10 ;  /* 0x000000ffff0e7224 */ /* 0x000fd800078e000a */
[----:B------:R-:W-:-:S04]  /*0620*/  @P0 VIADD R9, R9, 0x1 ;  /* 0x0000000109090836 */ /* 0x000fc80000000000 */
[----:B------:R-:W-:Y:S01]  /*0630*/  @!P1 IMAD.MOV R9, RZ, RZ, -R9 ;  /* 0x000000ffff099224 */ /* 0x000fe200078e0a09 */
[----:B------:R-:W-:-:S05]  /*0640*/  @!P2 LOP3.LUT R9, RZ, R12, RZ, 0x33, !PT ;  /* 0x0000000cff09a212 */ /* 0x000fca00078e33ff */
[----:B------:R-:W-:-:S04]  /*0650*/  IMAD.MOV R9, RZ, RZ, -R9 ;  /* 0x000000ffff097224 */ /* 0x000fc800078e0a09 */
[-C--:B------:R-:W-:Y:S01]  /*0660*/  IMAD R12, R12, R9.reuse, R17 ;  /* 0x000000090c0c7224 */ /* 0x080fe200078e0211 */
[----:B------:R-:W-:Y:S01]  /*0670*/  MOV R17, R8 ;  /* 0x0000000800117202 */ /* 0x000fe20000000f00 */
[----:B------:R-:W-:Y:S02]  /*0680*/  IMAD R10, R10, R9, R15 ;  /* 0x000000090a0a7224 */ /* 0x000fe400078e020f */
[----:B------:R-:W-:Y:S01]  /*0690*/  IMAD.MOV.U32 R15, RZ, RZ, R14 ;  /* 0x000000ffff0f7224 */ /* 0x000fe200078e000e */
[----:B------:R-:W-:-:S13]  /*06a0*/  ISETP.NE.AND P0, PT, R12, 0x1, PT ;  /* 0x000000010c00780c */ /* 0x000fda0003f05270 */
[----:B------:R-:W-:Y:S05]  /*06b0*/  @P0 BRA `(.L_x_4) ;  /* 0xfffffffc007c0947 */ /* 0x000fea000383ffff */
.L_x_3:
[----:B------:R-:W-:Y:S01]  /*06c0*/  IMAD.MOV.U32 R4, RZ, RZ, RZ ;  /* 0x000000ffff047224 */ /* 0x000fe200078e00ff */
[----:B------:R-:W-:Y:S01]  /*06d0*/  IABS R9, R10 ;  /* 0x0000000a00097213 */ /* 0x000fe20000000000 */
[----:B------:R-:W-:Y:S01]  /*06e0*/  IMAD.MOV R11, RZ, RZ, -R11 ;  /* 0x000000ffff0b7224 */ /* 0x000fe200078e0a0b */
[----:B------:R-:W-:Y:S01]  /*06f0*/  ISETP.GE.AND P1, PT, R10, RZ, PT ;  /* 0x000000ff0a00720c */ /* 0x000fe20003f26270 */
[----:B------:R-:W-:Y:S01]  /*0700*/  IMAD.HI.U32 R8, R5, R13, R4 ;  /* 0x0000000d05087227 */ /* 0x000fe200078e0004 */
[----:B------:R-:W-:Y:S02]  /*0710*/  MOV R5, R9 ;  /* 0x0000000900057202 */ /* 0x000fe40000000f00 */
[----:B------:R-:W-:-:S03]  /*0720*/  LOP3.LUT R10, RZ, R2, RZ, 0x33, !PT ;  /* 0x00000002ff0a7212 */ /* 0x000fc600078e33ff */
[----:B------:R-:W-:-:S04]  /*0730*/  IMAD.HI.U32 R4, R8, R5, RZ ;  /* 0x0000000508047227 */ /* 0x000fc800078e00ff */
[----:B------:R-:W-:-:S05]  /*0740*/  IMAD R5, R4, R11, R5 ;  /* 0x0000000b04057224 */ /* 0x000fca00078e0205 */
[----:B------:R-:W-:-:S13]  /*0750*/  ISETP.GT.U32.AND P0, PT, R6, R5, PT ;  /* 0x000000050600720c */ /* 0x000fda0003f04070 */
[----:B------:R-:W-:-:S05]  /*0760*/  @!P0 IMAD.IADD R5, R5, 0x1, -R6 ;  /* 0x0000000105058824 */ /* 0x000fca00078e0a06 */
[----:B------:R-:W-:-:S13]  /*0770*/  ISETP.GT.U32.AND P0, PT, R6, R5, PT ;  /* 0x000000050600720c */ /* 0x000fda0003f04070 */
[----:B------:R-:W-:Y:S01]  /*0780*/  @!P0 IMAD.IADD R5, R5, 0x1, -R6 ;  /* 0x0000000105058824 */ /* 0x000fe200078e0a06 */
[----:B------:R-:W-:-:S04]  /*0790*/  ISETP.NE.AND P0, PT, R2, RZ, PT ;  /* 0x000000ff0200720c */ /* 0x000fc80003f05270 */
[----:B------:R-:W-:-:S04]  /*07a0*/  @!P1 IADD3 R5, PT, PT, -R5, RZ, RZ ;  /* 0x000000ff05059210 */ /* 0x000fc80007ffe1ff */
[----:B------:R-:W-:-:S05]  /*07b0*/  SEL R5, R10, R5, !P0 ;  /* 0x000000050a057207 */ /* 0x000fca0004000000 */
[----:B------:R-:W-:-:S05]  /*07c0*/  IMAD.IADD R5, R2, 0x1, R5 ;  /* 0x0000000102057824 */ /* 0x000fca00078e0205 */
[----:B------:R-:W-:Y:S02]  /*07d0*/  IABS R9, R5 ;  /* 0x0000000500097213 */ /* 0x000fe40000000000 */
[----:B------:R-:W-:-:S03]  /*07e0*/  ISETP.GE.AND P2, PT, R5, RZ, PT ;  /* 0x000000ff0500720c */ /* 0x000fc60003f46270 */
[----:B------:R-:W-:-:S04]  /*07f0*/  IMAD.HI.U32 R2, R8, R9, RZ ;  /* 0x0000000908027227 */ /* 0x000fc800078e00ff */
[----:B------:R-:W-:-:S05]  /*0800*/  IMAD R9, R2, R11, R9 ;  /* 0x0000000b02097224 */ /* 0x000fca00078e0209 */
[----:B------:R-:W-:-:S13]  /*0810*/  ISETP.GT.U32.AND P1, PT, R6, R9, PT ;  /* 0x000000090600720c */ /* 0x000fda0003f24070 */
[----:B------:R-:W-:-:S05]  /*0820*/  @!P1 IMAD.IADD R9, R9, 0x1, -R6 ;  /* 0x0000000109099824 */ /* 0x000fca00078e0a06 */
[----:B------:R-:W-:-:S13]  /*0830*/  ISETP.GT.U32.AND P1, PT, R6, R9, PT ;  /* 0x000000090600720c */ /* 0x000fda0003f24070 */
[----:B------:R-:W-:-:S05]  /*0840*/  @!P1 IADD3 R9, PT, PT, R9, -R6, RZ ;  /* 0x8000000609099210 */ /* 0x000fca0007ffe0ff */
[----:B------:R-:W-:-:S05]  /*0850*/  @!P2 IMAD.MOV R9, RZ, RZ, -R9 ;  /* 0x000000ffff09a224 */ /* 0x000fca00078e0a09 */
[----:B------:R-:W-:Y:S01]  /*0860*/  SEL R10, R10, R9, !P0 ;  /* 0x000000090a0a7207 */ /* 0x000fe20004000000 */
[----:B------:R-:W-:Y:S06]  /*0870*/  BRA `(.L_x_2) ;  /* 0x0000000000147947 */ /* 0x000fec0003800000 */
.L_x_1:
[----:B-----5:R-:W-:-:S05]  /*0880*/  IMAD.HI R2, R6, 0x55555556, RZ ;  /* 0x5555555606027827 */ /* 0x020fca00078e02ff */
[----:B------:R-:W-:-:S05]  /*0890*/  LEA.HI R5, R2, R2, RZ, 0x1 ;  /* 0x0000000202057211 */ /* 0x000fca00078f08ff */
[----:B------:R-:W-:-:S05]  /*08a0*/  IMAD R5, R5, -0x3, R6 ;  /* 0xfffffffd05057824 */ /* 0x000fca00078e0206 */
[----:B------:R-:W-:-:S04]  /*08b0*/  ISETP.NE.AND P0, PT, R5, RZ, PT ;  /* 0x000000ff0500720c */ /* 0x000fc80003f05270 */
[----:B------:R-:W-:-:S09]  /*08c0*/  SEL R10, R5, 0xffffffff, P0 ;  /* 0xffffffff050a7807 */ /* 0x000fd20000000000 */
.L_x_2:
[----:B------:R-:W0:Y:S01]  /*08d0*/  LDC.64 R8, c[0x0][0x388] ;  /* 0x0000e200ff087b82 */ /* 0x000e220000000a00 */
[----:B------:R-:W1:Y:S02]  /*08e0*/  LDCU UR6, c[0x0][0x394] ;  /* 0x00007280ff0677ac */ /* 0x000e640008000800 */
[----:B-1----:R-:W-:-:S04]  /*08f0*/  IMAD R5, R0, UR6, R7 ;  /* 0x0000000600057c24 */ /* 0x002fc8000f8e0207 */
[----:B0-----:R-:W-:-:S05]  /*0900*/  IMAD.WIDE R4, R5, 0x4, R8 ;  /* 0x0000000405047825 */ /* 0x001fca00078e0208 */
[----:B------:R-:W2:Y:S01]  /*0910*/  LDG.E R11, desc[UR4][R4.64] ;  /* 0x00000004040b7981 */ /* 0x000ea2000c1e1900 */
[----:B------:R-:W-:Y:S01]  /*0920*/  ISETP.NE.AND P0, PT, R0, R3, PT ;  /* 0x000000030000720c */ /* 0x000fe20003f05270 */
[----:B--2---:R-:W-:-:S05]  /*0930*/  IMAD R11, R11, R10, RZ ;  /* 0x0000000a0b0b7224 */ /* 0x004fca00078e02ff */
[----:B------:R0:W-:Y:S07]  /*0940*/  STG.E desc[UR4][R4.64], R11 ;  /* 0x0000000b04007986 */ /* 0x0001ee000c101904 */
[----:B------:R-:W-:Y:S05]  /*0950*/  @!P0 EXIT ;  /* 0x000000000000894d */ /* 0x000fea0003800000 */
[----:B------:R-:W-:-:S04]  /*0960*/  IMAD R3, R3, UR6, R7 ;  /* 0x0000000603037c24 */ /* 0x000fc8000f8e0207 */
[----:B------:R-:W-:-:S05]  /*0970*/  IMAD.WIDE R2, R3, 0x4, R8 ;  /* 0x0000000403027825 */ /* 0x000fca00078e0208 */
[----:B------:R-:W2:Y:S04]  /*0980*/  LDG.E R7, desc[UR4][R2.64] ;  /* 0x0000000402077981 */ /* 0x000ea8000c1e1900 */
[----:B------:R-:W-:Y:S04]  /*0990*/  STG.E desc[UR4][R2.64], R11 ;  /* 0x0000000b02007986 */ /* 0x000fe8000c101904 */
[----:B--2---:R-:W-:Y:S01]  /*09a0*/  STG.E desc[UR4][R4.64], R7 ;  /* 0x0000000704007986 */ /* 0x004fe2000c101904 */
[----:B------:R-:W-:Y:S05]  /*09b0*/  EXIT ;  /* 0x000000000000794d */ /* 0x000fea0003800000 */
.L_x_5:
        /* <DEDUP_REMOVED lines=12> */
.L_x_55:


//--------------------- .text._Z26mod_p_gaussian_eliminationP22GaussianEliminationCtxPiiii --------------------------
	.section	.text._Z26mod_p_gaussian_eliminationP22GaussianEliminationCtxPiiii,"ax",@progbits
	.align	128
        .global         _Z26mod_p_gaussian_eliminationP22GaussianEliminationCtxPiiii
        .type           _Z26mod_p_gaussian_eliminationP22GaussianEliminationCtxPiiii,@function
        .size           _Z26mod_p_gaussian_eliminationP22GaussianEliminationCtxPiiii,(.L_x_56 - _Z26mod_p_gaussian_eliminationP22GaussianEliminationCtxPiiii)
        .other          _Z26mod_p_gaussian_eliminationP22GaussianEliminationCtxPiiii,@"STO_CUDA_ENTRY STV_DEFAULT"
_Z26mod_p_gaussian_eliminationP22GaussianEliminationCtxPiiii:
.text._Z26mod_p_gaussian_eliminationP22GaussianEliminationCtxPiiii:
[----:B------:R-:W-:Y:S08]  /*0000*/  LDC R1, c[0x0][0x37c] ;  /* 0x0000df00ff017b82 */ /* 0x000ff00000000800 */
[----:B------:R-:W0:Y:S01]  /*0010*/  LDC.64 R2, c[0x0][0x380] ;  /* 0x0000e000ff027b82 */ /* 0x000e220000000a00 */
[----:B------:R-:W0:Y:S01]  /*0020*/  LDCU.64 UR4, c[0x0][0x358] ;  /* 0x00006b00ff0477ac */ /* 0x000e220008000a00 */
[----:B------:R-:W1:Y:S01]  /*0030*/  S2R R5, SR_TID.Y ;  /* 0x0000000000057919 */ /* 0x000e620000002200 */
[----:B------:R-:W2:Y:S01]  /*0040*/  LDCU UR7, c[0x0][0x390] ;  /* 0x00007200ff0777ac */ /* 0x000ea20008000800 */
[----:B0-----:R-:W3:Y:S04]  /*0050*/  LDG.E.CONSTANT R7, desc[UR4][R2.64+0x4] ;  /* 0x0000040402077981 */ /* 0x001ee8000c1e9900 */
[----:B------:R-:W1:Y:S08]  /*0060*/  S2UR UR6, SR_CTAID.Y ;  /* 0x00000000000679c3 */ /* 0x000e700000002600 */
[----:B------:R-:W1:Y:S02]  /*0070*/  LDC R0, c[0x0][0x364] ;  /* 0x0000d900ff007b82 */ /* 0x000e640000000800 */
[----:B-1----:R-:W-:-:S05]  /*0080*/  IMAD R0, R0, UR6, R5 ;  /* 0x0000000600007c24 */ /* 0x002fca000f8e0205 */
[----:B---3--:R-:W-:-:S04]  /*0090*/  ISETP.GE.AND P0, PT, R0, R7, PT ;  /* 0x000000070000720c */ /* 0x008fc80003f06270 */
[----:B--2---:R-:W-:-:S13]  /*00a0*/  ISETP.GE.OR P0, PT, R0, UR7, !P0 ;  /* 0x0000000700007c0c */ /* 0x004fda000c706670 */
[----:B------:R-:W-:Y:S05]  /*00b0*/  @P0 EXIT ;  /* 0x000000000000094d */ /* 0x000fea0003800000 */
[----:B------:R-:W0:Y:S01]  /*00c0*/  S2R R4, SR_TID.X ;  /* 0x0000000000047919 */ /* 0x000e220000002100 */
[----:B------:R-:W0:Y:S01]  /*00d0*/  LDCU UR6, c[0x0][0x360] ;  /* 0x00006c00ff0677ac */ /* 0x000e220008000800 */
[----:B------:R-:W1:Y:S01]  /*00e0*/  LDC R11, c[0x0][0x394] ;  /* 0x0000e500ff0b7b82 */ /* 0x000e620000000800 */
[----:B------:R-:W0:Y:S01]  /*00f0*/  S2R R5, SR_CTAID.X ;  /* 0x0000000000057919 */ /* 0x000e220000002500 */
[----:B------:R-:W2:Y:S01]  /*0100*/  LDCU UR7, c[0x0][0x398] ;  /* 0x00007300ff0777ac */ /* 0x000ea20008000800 */
[----:B0-----:R-:W-:-:S05]  /*0110*/  IMAD R4, R5, UR6, R4 ;  /* 0x0000000605047c24 */ /* 0x001fca000f8e0204 */
[----:B------:R-:W-:-:S04]  /*0120*/  IADD3 R9, PT, PT, R4, 0x1, RZ ;  /* 0x0000000104097810 */ /* 0x000fc80007ffe0ff */
[----:B--2---:R-:W-:-:S04]  /*0130*/  IADD3 R6, PT, PT, R9, UR7, RZ ;  /* 0x0000000709067c10 */ /* 0x004fc8000fffe0ff */
[----:B-1----:R-:W-:-:S13]  /*0140*/  ISETP.GE.AND P0, PT, R6, R11, PT ;  /* 0x0000000b0600720c */ /* 0x002fda0003f06270 */
[----:B------:R-:W-:Y:S05]  /*0150*/  @P0 EXIT ;  /* 0x000000000000094d */ /* 0x000fea0003800000 */
[----:B------:R-:W2:Y:S02]  /*0160*/  LDG.E.CONSTANT R2, desc[UR4][R2.64+0xc] ;  /* 0x00000c0402027981 */ /* 0x000ea4000c1e9900 */
[----:B--2---:R-:W-:-:S13]  /*0170*/  ISETP.NE.AND P0, PT, R2, -0x1, PT ;  /* 0xffffffff0200780c */ /* 0x004fda0003f05270 */
[----:B------:R-:W-:Y:S05]  /*0180*/  @!P0 EXIT ;  /* 0x000000000000894d */ /* 0x000fea0003800000 */
[----:B------:R-:W0:Y:S01]  /*0190*/  LDC.64 R4, c[0x0][0x388] ;  /* 0x0000e200ff047b82 */ /* 0x000e220000000a00 */
[----:B------:R-:W-:Y:S01]  /*01a0*/  IADD3 R7, PT, PT, R7, -0x1, RZ ;  /* 0xffffffff07077810 */ /* 0x000fe20007ffe0ff */
[----:B------:R-:W-:-:S04]  /*01b0*/  IMAD R3, R0, R11, UR7 ;  /* 0x0000000700037e24 */ /* 0x000fc8000f8e020b */
[----:B------:R-:W-:Y:S02]  /*01c0*/  IMAD R7, R7, R11, R6 ;  /* 0x0000000b07077224 */ /* 0x000fe400078e0206 */
[----:B0-----:R-:W-:-:S04]  /*01d0*/  IMAD.WIDE R2, R3, 0x4, R4 ;  /* 0x0000000403027825 */ /* 0x001fc800078e0204 */
[----:B------:R-:W-:-:S04]  /*01e0*/  IMAD.WIDE R4, R7, 0x4, R4 ;  /* 0x0000000407047825 */ /* 0x000fc800078e0204 */
[----:B------:R-:W-:Y:S02]  /*01f0*/  IMAD.WIDE R6, R9, 0x4, R2 ;  /* 0x0000000409067825 */ /* 0x000fe400078e0202 */
[----:B------:R-:W2:Y:S04]  /*0200*/  LDG.E R4, desc[UR4][R4.64] ;  /* 0x0000000404047981 */ /* 0x000ea8000c1e1900 */
[----:B------:R-:W3:Y:S04]  /*0210*/  LDG.E R2, desc[UR4][R2.64] ;  /* 0x0000000402027981 */ /* 0x000ee8000c1e1900 */
[----:B------:R-:W3:Y:S01]  /*0220*/  LDG.E R9, desc[UR4][R6.64] ;  /* 0x0000000406097981 */ /* 0x000ee2000c1e1900 */
[----:B--2---:R-:W-:-:S05]  /*0230*/  IADD3 R0, PT, PT, -R4, RZ, RZ ;  /* 0x000000ff04007210 */ /* 0x004fca0007ffe1ff */
[----:B---3--:R-:W-:-:S05]  /*0240*/  IMAD R9, R2, R0, R9 ;  /* 0x0000000002097224 */ /* 0x008fca00078e0209 */
[----:B------:R-:W-:Y:S01]  /*0250*/  STG.E desc[UR4][R6.64], R9 ;  /* 0x0000000906007986 */ /* 0x000fe2000c101904 */
[----:B------:R-:W-:Y:S05]  /*0260*/  EXIT ;  /* 0x000000000000794d */ /* 0x000fea0003800000 */
.L_x_6:
        /* <DEDUP_REMOVED lines=9> */
.L_x_56:


//--------------------- .text._Z27mod_p_gaussian_clean_columnP22GaussianEliminationCtxPiiii --------------------------
	.section	.text._Z27mod_p_gaussian_clean_columnP22GaussianEliminationCtxPiiii,"ax",@progbits
	.align	128
        .global         _Z27mod_p_gaussian_clean_columnP22GaussianEliminationCtxPiiii
        .type           _Z27mod_p_gaussian_clean_columnP22GaussianEliminationCtxPiiii,@function
        .size           _Z27mod_p_gaussian_clean_columnP22GaussianEliminationCtxPiiii,(.L_x_57 - _Z27mod_p_gaussian_clean_columnP22GaussianEliminationCtxPiiii)
        .other          _Z27mod_p_gaussian_clean_columnP22GaussianEliminationCtxPiiii,@"STO_CUDA_ENTRY STV_DEFAULT"
_Z27mod_p_gaussian_clean_columnP22GaussianEliminationCtxPiiii:
.text._Z27mod_p_gaussian_clean_columnP22GaussianEliminationCtxPiiii:
[----:B------:R-:W-:Y:S01]  /*0000*/  LDC R1, c[0x0][0x37c] ;  /* 0x0000df00ff017b82 */ /* 0x000fe20000000800 */
[----:B------:R-:W0:Y:S07]  /*0010*/  S2R R3, SR_TID.X ;  /* 0x0000000000037919 */ /* 0x000e2e0000002100 */
[----:B------:R-:W0:Y:S01]  /*0020*/  S2UR UR4, SR_CTAID.X ;  /* 0x00000000000479c3 */ /* 0x000e220000002500 */
[----:B------:R-:W1:Y:S07]  /*0030*/  LDCU UR5, c[0x0][0x390] ;  /* 0x00007200ff0577ac */ /* 0x000e6e0008000800 */
[----:B------:R-:W0:Y:S02]  /*0040*/  LDC R0, c[0x0][0x360] ;  /* 0x0000d800ff007b82 */ /* 0x000e240000000800 */
[----:B0-----:R-:W-:-:S05]  /*0050*/  IMAD R0, R0, UR4, R3 ;  /* 0x0000000400007c24 */ /* 0x001fca000f8e0203 */
[----:B-1----:R-:W-:-:S13]  /*0060*/  ISETP.GE.AND P0, PT, R0, UR5, PT ;  /* 0x0000000500007c0c */ /* 0x002fda000bf06270 */
[----:B------:R-:W-:Y:S05]  /*0070*/  @P0 EXIT ;  /* 0x000000000000094d */ /* 0x000fea0003800000 */
[----:B------:R-:W0:Y:S01]  /*0080*/  LDC.64 R2, c[0x0][0x380] ;  /* 0x0000e000ff027b82 */ /* 0x000e220000000a00 */
[----:B------:R-:W0:Y:S02]  /*0090*/  LDCU.64 UR4, c[0x0][0x358] ;  /* 0x00006b00ff0477ac */ /* 0x000e240008000a00 */
[----:B0-----:R-:W2:Y:S02]  /*00a0*/  LDG.E.CONSTANT R5, desc[UR4][R2.64+0x4] ;  /* 0x0000040402057981 */ /* 0x001ea4000c1e9900 */
[----:B--2---:R-:W-:-:S13]  /*00b0*/  ISETP.GE.AND P0, PT, R0, R5, PT ;  /* 0x000000050000720c */ /* 0x004fda0003f06270 */
[----:B------:R-:W-:Y:S05]  /*00c0*/  @!P0 EXIT ;  /* 0x000000000000894d */ /* 0x000fea0003800000 */
[----:B------:R-:W2:Y:S02]  /*00d0*/  LDG.E.CONSTANT R2, desc[UR4][R2.64+0xc] ;  /* 0x00000c0402027981 */ /* 0x000ea4000c1e9900 */
[----:B--2---:R-:W-:-:S13]  /*00e0*/  ISETP.NE.AND P0, PT, R2, -0x1, PT ;  /* 0xffffffff0200780c */ /* 0x004fda0003f05270 */
[----:B------:R-:W-:Y:S05]  /*00f0*/  @!P0 EXIT ;  /* 0x000000000000894d */ /* 0x000fea0003800000 */
[----:B------:R-:W0:Y:S01]  /*0100*/  LDCU UR6, c[0x0][0x394] ;  /* 0x00007280ff0677ac */ /* 0x000e220008000800 */
[----:B------:R-:W1:Y:S01]  /*0110*/  LDC.64 R2, c[0x0][0x388] ;  /* 0x0000e200ff027b82 */ /* 0x000e620000000a00 */
[----:B------:R-:W2:Y:S01]  /*0120*/  LDCU UR7, c[0x0][0x398] ;  /* 0x00007300ff0777ac */ /* 0x000ea20008000800 */
[----:B0-----:R-:W-:-:S05]  /*0130*/  IMAD R0, R0, UR6, R0 ;  /* 0x0000000600007c24 */ /* 0x001fca000f8e0200 */
[----:B--2---:R-:W-:-:S05]  /*0140*/  IADD3 R5, PT, PT, R0, UR7, RZ ;  /* 0x0000000700057c10 */ /* 0x004fca000fffe0ff */
[----:B-1----:R-:W-:-:S05]  /*0150*/  IMAD.WIDE R2, R5, 0x4, R2 ;  /* 0x0000000405027825 */ /* 0x002fca00078e0202 */
[----:B------:R-:W-:Y:S01]  /*0160*/  STG.E desc[UR4][R2.64], RZ ;  /* 0x000000ff02007986 */ /* 0x000fe2000c101904 */
[----:B------:R-:W-:Y:S05]  /*0170*/  EXIT ;  /* 0x000000000000794d */ /* 0x000fea0003800000 */
.L_x_7:
        /* <DEDUP_REMOVED lines=16> */
.L_x_57:


//--------------------- .text._Z36mod_p_gaussian_backward_substitutionP22GaussianEliminationCtxPiii --------------------------
	.section	.text._Z36mod_p_gaussian_backward_substitutionP22GaussianEliminationCtxPiii,"ax",@progbits
	.align	128
        .global         _Z36mod_p_gaussian_backward_substitutionP22GaussianEliminationCtxPiii
        .type           _Z36mod_p_gaussian_backward_substitutionP22GaussianEliminationCtxPiii,@function
        .size           _Z36mod_p_gaussian_backward_substitutionP22GaussianEliminationCtxPiii,(.L_x_58 - _Z36mod_p_gaussian_backward_substitutionP22GaussianEliminationCtxPiii)
        .other          _Z36mod_p_gaussian_backward_substitutionP22GaussianEliminationCtxPiii,@"STO_CUDA_ENTRY STV_DEFAULT"
_Z36mod_p_gaussian_backward_substitutionP22GaussianEliminationCtxPiii:
.text._Z36mod_p_gaussian_backward_substitutionP22GaussianEliminationCtxPiii:
[----:B------:R-:W-:Y:S01]  /*0000*/  LDC R1, c[0x0][0x37c] ;  /* 0x0000df00ff017b82 */ /* 0x000fe20000000800 */
[----:B------:R-:W0:Y:S07]  /*0010*/  S2R R3, SR_TID.X ;  /* 0x0000000000037919 */ /* 0x000e2e0000002100 */
[----:B------:R-:W0:Y:S08]  /*0020*/  S2UR UR4, SR_CTAID.X ;  /* 0x00000000000479c3 */ /* 0x000e300000002500 */
[----:B------:R-:W0:Y:S08]  /*0030*/  LDC R0, c[0x0][0x360] ;  /* 0x0000d800ff007b82 */ /* 0x000e300000000800 */
[----:B------:R-:W1:Y:S01]  /*0040*/  LDC R15, c[0x0][0x394] ;  /* 0x0000e500ff0f7b82 */ /* 0x000e620000000800 */
[----:B0-----:R-:W-:-:S05]  /*0050*/  IMAD R0, R0, UR4, R3 ;  /* 0x0000000400007c24 */ /* 0x001fca000f8e0203 */
[----:B-1----:R-:W-:-:S13]  /*0060*/  ISETP.GT.AND P0, PT, R0, R15, PT ;  /* 0x0000000f0000720c */ /* 0x002fda0003f04270 */
[----:B------:R-:W-:Y:S05]  /*0070*/  @P0 EXIT ;  /* 0x000000000000094d */ /* 0x000fea0003800000 */
[----:B------:R-:W0:Y:S01]  /*0080*/  LDC.64 R6, c[0x0][0x380] ;  /* 0x0000e000ff067b82 */ /* 0x000e220000000a00 */
[----:B------:R-:W0:Y:S07]  /*0090*/  LDCU.64 UR6, c[0x0][0x358] ;  /* 0x00006b00ff0677ac */ /* 0x000e2e0008000a00 */
[----:B------:R-:W1:Y:S01]  /*00a0*/  LDC R8, c[0x0][0x390] ;  /* 0x0000e400ff087b82 */ /* 0x000e620000000800 */
[----:B0-----:R-:W2:Y:S01]  /*00b0*/  LDG.E.CONSTANT R2, desc[UR6][R6.64] ;  /* 0x0000000606027981 */ /* 0x001ea2000c1e9900 */
[----:B------:R-:W0:Y:S01]  /*00c0*/  LDCU UR4, c[0x0][0x390] ;  /* 0x00007200ff0477ac */ /* 0x000e220008000800 */
[----:B------:R-:W-:Y:S01]  /*00d0*/  IMAD.MOV R25, RZ, RZ, -R15 ;  /* 0x000000ffff197224 */ /* 0x000fe200078e0a0f */
[----:B------:R-:W-:Y:S01]  /*00e0*/  BSSY.RECONVERGENT B0, `(.L_x_8) ;  /* 0x0000047000007945 */ /* 0x000fe20003800200 */
[----:B------:R-:W-:Y:S01]  /*00f0*/  VIADD R3, R15, 0x1 ;  /* 0x000000010f037836 */ /* 0x000fe20000000000 */
[----:B------:R-:W-:Y:S01]  /*0100*/  LOP3.LUT R16, RZ, R15, RZ, 0x33, !PT ;  /* 0x0000000fff107212 */ /* 0x000fe200078e33ff */
[----:B------:R-:W-:-:S02]  /*0110*/  IMAD.MOV.U32 R4, RZ, RZ, RZ ;  /* 0x000000ffff047224 */ /* 0x000fc400078e00ff */
[----:B-1----:R-:W-:Y:S02]  /*0120*/  IMAD R5, R15, R8, R8 ;  /* 0x000000080f057224 */ /* 0x002fe400078e0208 */
[----:B------:R-:W-:Y:S02]  /*0130*/  VIADD R8, R8, 0xffffffff ;  /* 0xffffffff08087836 */ /* 0x000fe40000000000 */
[----:B------:R-:W-:Y:S02]  /*0140*/  IMAD.IADD R5, R0, 0x1, R5 ;  /* 0x0000000100057824 */ /* 0x000fe400078e0205 */
[----:B------:R-:W-:-:S03]  /*0150*/  IMAD R23, R8, R15, R8 ;  /* 0x0000000f08177224 */ /* 0x000fc600078e0208 */
[C---:B------:R-:W-:Y:S01]  /*0160*/  IADD3 R26, PT, PT, R5.reuse, -0x1, RZ ;  /* 0xffffffff051a7810 */ /* 0x040fe20007ffe0ff */
[----:B------:R-:W-:Y:S01]  /*0170*/  IMAD.IADD R23, R0, 0x1, R23 ;  /* 0x0000000100177824 */ /* 0x000fe200078e0217 */
[----:B------:R-:W-:Y:S01]  /*0180*/  IADD3 R15, PT, PT, R5, -0x3, -R15 ;  /* 0xfffffffd050f7810 */ /* 0x000fe20007ffe80f */
[----:B0-----:R-:W-:Y:S02]  /*0190*/  IMAD.U32 R20, RZ, RZ, UR4 ;  /* 0x00000004ff147e24 */ /* 0x001fe4000f8e00ff */
[C-C-:B------:R-:W-:Y:S02]  /*01a0*/  IMAD R27, R25.reuse, 0x2, R26.reuse ;  /* 0x00000002191b7824 */ /* 0x140fe400078e021a */
[C-C-:B------:R-:W-:Y:S02]  /*01b0*/  IMAD R28, R25.reuse, 0x3, R26.reuse ;  /* 0x00000003191c7824 */ /* 0x140fe400078e021a */
[C-C-:B------:R-:W-:Y:S02]  /*01c0*/  IMAD R17, R25.reuse, 0x4, R26.reuse ;  /* 0x0000000419117824 */ /* 0x140fe400078e021a */
[----:B------:R-:W-:-:S02]  /*01d0*/  IMAD R22, R25, 0x5, R26 ;  /* 0x0000000519167824 */ /* 0x000fc400078e021a */
[C-C-:B------:R-:W-:Y:S02]  /*01e0*/  IMAD R24, R25.reuse, 0x6, R26.reuse ;  /* 0x0000000619187824 */ /* 0x140fe400078e021a */
[----:B------:R-:W-:Y:S01]  /*01f0*/  IMAD R25, R25, 0x7, R26 ;  /* 0x0000000719197824 */ /* 0x000fe200078e021a */
[----:B--2---:R-:W-:-:S13]  /*0200*/  ISETP.NE.AND P0, PT, R2, RZ, PT ;  /* 0x000000ff0200720c */ /* 0x004fda0003f05270 */
.L_x_9:
[----:B------:R-:W-:-:S13]  /*0210*/  ISETP.GE.AND P1, PT, R20, 0x1, PT ;  /* 0x000000011400780c */ /* 0x000fda0003f26270 */
[----:B------:R-:W-:Y:S05]  /*0220*/  @!P1 EXIT ;  /* 0x000000000000994d */ /* 0x000fea0003800000 */
[----:B------:R-:W0:Y:S01]  /*0230*/  LDC.64 R12, c[0x0][0x388] ;  /* 0x0000e200ff0c7b82 */ /* 0x000e220000000a00 */
[----:B------:R-:W-:-:S05]  /*0240*/  IMAD.MOV.U32 R6, RZ, RZ, R20 ;  /* 0x000000ffff067224 */ /* 0x000fca00078e0014 */
[----:B------:R-:W-:-:S05]  /*0250*/  IADD3 R20, PT, PT, R6, -0x1, RZ ;  /* 0xffffffff06147810 */ /* 0x000fca0007ffe0ff */
[----:B------:R-:W-:-:S04]  /*0260*/  IMAD R5, R3, R20, R0 ;  /* 0x0000001403057224 */ /* 0x000fc800078e0200 */
[----:B0-----:R-:W-:-:S05]  /*0270*/  IMAD.WIDE R12, R5, 0x4, R12 ;  /* 0x00000004050c7825 */ /* 0x001fca00078e020c */
[----:B------:R-:W2:Y:S01]  /*0280*/  LDG.E R10, desc[UR6][R12.64] ;  /* 0x000000060c0a7981 */ /* 0x000ea2000c1e1900 */
[----:B------:R-:W-:Y:S01]  /*0290*/  IABS R5, R2 ;  /* 0x0000000200057213 */ /* 0x000fe20000000000 */
[----:B------:R-:W-:Y:S02]  /*02a0*/  IMAD.MOV.U32 R18, RZ, RZ, R25 ;  /* 0x000000ffff127224 */ /* 0x000fe400078e0019 */
[----:B------:R-:W-:Y:S01]  /*02b0*/  IMAD.MOV.U32 R19, RZ, RZ, R26 ;  /* 0x000000ffff137224 */ /* 0x000fe200078e001a */
[----:B------:R-:W0:Y:S01]  /*02c0*/  I2F.RP R7, R5 ;  /* 0x0000000500077306 */ /* 0x000e220000209400 */
[----:B------:R-:W-:Y:S02]  /*02d0*/  IMAD.MOV.U32 R21, RZ, RZ, R4 ;  /* 0x000000ffff157224 */ /* 0x000fe400078e0004 */
[----:B------:R-:W-:Y:S02]  /*02e0*/  VIADD R4, R4, 0x1 ;  /* 0x0000000104047836 */ /* 0x000fe40000000000 */
[----:B------:R-:W-:-:S02]  /*02f0*/  IMAD.IADD R25, R16, 0x1, R18 ;  /* 0x0000000110197824 */ /* 0x000fc400078e0212 */
[----:B------:R-:W-:Y:S01]  /*0300*/  IMAD.IADD R26, R16, 0x1, R19 ;  /* 0x00000001101a7824 */ /* 0x000fe200078e0213 */
[----:B0-----:R-:W0:Y:S02]  /*0310*/  MUFU.RCP R7, R7 ;  /* 0x0000000700077308 */ /* 0x001e240000001000 */
[----:B0-----:R-:W-:-:S06]  /*0320*/  VIADD R8, R7, 0xffffffe ;  /* 0x0ffffffe07087836 */ /* 0x001fcc0000000000 */
[----:B------:R0:W1:Y:S02]  /*0330*/  F2I.FTZ.U32.TRUNC.NTZ R9, R8 ;  /* 0x0000000800097305 */ /* 0x000064000021f000 */
[----:B0-----:R-:W-:Y:S02]  /*0340*/  IMAD.MOV.U32 R8, RZ, RZ, RZ ;  /* 0x000000ffff087224 */ /* 0x001fe400078e00ff */
[----:B-1----:R-:W-:-:S04]  /*0350*/  IMAD.MOV R14, RZ, RZ, -R9 ;  /* 0x000000ffff0e7224 */ /* 0x002fc800078e0a09 */
[----:B------:R-:W-:-:S04]  /*0360*/  IMAD R11, R14, R5, RZ ;  /* 0x000000050e0b7224 */ /* 0x000fc800078e02ff */
[----:B------:R-:W-:Y:S01]  /*0370*/  IMAD.HI.U32 R9, R9, R11, R8 ;  /* 0x0000000b09097227 */ /* 0x000fe200078e0008 */
[----:B------:R-:W-:-:S05]  /*0380*/  IABS R11, R2 ;  /* 0x00000002000b7213 */ /* 0x000fca0000000000 */
[----:B------:R-:W-:Y:S02]  /*0390*/  IMAD.MOV R7, RZ, RZ, -R11 ;  /* 0x000000ffff077224 */ /* 0x000fe400078e0a0b */
[----:B------:R-:W-:-:S04]  /*03a0*/  IMAD.MOV.U32 R11, RZ, RZ, R24 ;  /* 0x000000ffff0b7224 */ /* 0x000fc800078e0018 */
[----:B------:R-:W-:Y:S01]  /*03b0*/  IMAD.IADD R24, R16, 0x1, R11 ;  /* 0x0000000110187824 */ /* 0x000fe200078e020b */
[----:B--2---:R-:W-:Y:S02]  /*03c0*/  IABS R14, R10 ;  /* 0x0000000a000e7213 */ /* 0x004fe40000000000 */
[----:B------:R-:W-:Y:S02]  /*03d0*/  ISETP.GE.AND P2, PT, R10, RZ, PT ;  /* 0x000000ff0a00720c */ /* 0x000fe40003f46270 */
[----:B------:R-:W-:Y:S01]  /*03e0*/  MOV R10, R22 ;  /* 0x00000016000a7202 */ /* 0x000fe20000000f00 */
[----:B------:R-:W-:-:S03]  /*03f0*/  IMAD.HI.U32 R9, R9, R14, RZ ;  /* 0x0000000e09097227 */ /* 0x000fc600078e00ff */
[C---:B------:R-:W-:Y:S01]  /*0400*/  IADD3 R22, PT, PT, R16.reuse, R10, RZ ;  /* 0x0000000a10167210 */ /* 0x040fe20007ffe0ff */
[----:B------:R-:W-:Y:S02]  /*0410*/  IMAD R8, R9, R7, R14 ;  /* 0x0000000709087224 */ /* 0x000fe400078e020e */
[----:B------:R-:W-:Y:S02]  /*0420*/  IMAD.MOV.U32 R7, RZ, RZ, R27 ;  /* 0x000000ffff077224 */ /* 0x000fe400078e001b */
[----:B------:R-:W-:Y:S01]  /*0430*/  IMAD.MOV.U32 R9, RZ, RZ, R17 ;  /* 0x000000ffff097224 */ /* 0x000fe200078e0011 */
[----:B------:R-:W-:Y:S01]  /*0440*/  ISETP.GT.U32.AND P1, PT, R5, R8, PT ;  /* 0x000000080500720c */ /* 0x000fe20003f24070 */
[----:B------:R-:W-:Y:S01]  /*0450*/  IMAD.MOV.U32 R14, RZ, RZ, R23 ;  /* 0x000000ffff0e7224 */ /* 0x000fe200078e0017 */
[C---:B------:R-:W-:Y:S01]  /*0460*/  IADD3 R23, PT, PT, R16.reuse, R23, RZ ;  /* 0x0000001710177210 */ /* 0x040fe20007ffe0ff */
[C---:B------:R-:W-:Y:S02]  /*0470*/  IMAD.IADD R27, R16.reuse, 0x1, R7 ;  /* 0x00000001101b7824 */ /* 0x040fe400078e0207 */
[----:B------:R-:W-:-:S08]  /*0480*/  IMAD.IADD R17, R16, 0x1, R9 ;  /* 0x0000000110117824 */ /* 0x000fd000078e0209 */
[----:B------:R-:W-:-:S05]  /*0490*/  @!P1 IMAD.IADD R8, R8, 0x1, -R5 ;  /* 0x0000000108089824 */ /* 0x000fca00078e0a05 */
[----:B------:R-:W-:-:S13]  /*04a0*/  ISETP.GT.U32.AND P1, PT, R5, R8, PT ;  /* 0x000000080500720c */ /* 0x000fda0003f24070 */
[----:B------:R-:W-:Y:S02]  /*04b0*/  @!P1 IADD3 R8, PT, PT, R8, -R5, RZ ;  /* 0x8000000508089210 */ /* 0x000fe40007ffe0ff */
[----:B------:R-:W-:-:S03]  /*04c0*/  LOP3.LUT R5, RZ, R2, RZ, 0x33, !PT ;  /* 0x00000002ff057212 */ /* 0x000fc600078e33ff */
[----:B------:R-:W-:-:S05]  /*04d0*/  @!P2 IMAD.MOV R8, RZ, RZ, -R8 ;  /* 0x000000ffff08a224 */ /* 0x000fca00078e0a08 */
[----:B------:R-:W-:Y:S01]  /*04e0*/  SEL R8, R5, R8, !P0 ;  /* 0x0000000805087207 */ /* 0x000fe20004000000 */
[----:B------:R-:W-:-:S03]  /*04f0*/  IMAD.MOV.U32 R5, RZ, RZ, R15 ;  /* 0x000000ffff057224 */ /* 0x000fc600078e000f */
[----:B------:R-:W-:Y:S01]  /*0500*/  ISETP.NE.AND P1, PT, R8, RZ, PT ;  /* 0x000000ff0800720c */ /* 0x000fe20003f25270 */
[----:B------:R-:W-:Y:S02]  /*0510*/  IMAD.MOV.U32 R8, RZ, RZ, R28 ;  /* 0x000000ffff087224 */ /* 0x000fe400078e001c */
[C---:B------:R-:W-:Y:S02]  /*0520*/  IMAD.IADD R15, R16.reuse, 0x1, R5 ;  /* 0x00000001100f7824 */ /* 0x040fe400078e0205 */
[----:B------:R-:W-:-:S08]  /*0530*/  IMAD.IADD R28, R16, 0x1, R8 ;  /* 0x00000001101c7824 */ /* 0x000fd000078e0208 */
[----:B------:R-:W-:Y:S05]  /*0540*/  @!P1 BRA `(.L_x_9) ;  /* 0xfffffffc00309947 */ /* 0x000fea000383ffff */
[----:B------:R-:W-:Y:S05]  /*0550*/  BSYNC.RECONVERGENT B0 ;  /* 0x0000000000007941 */ /* 0x000fea0003800200 */
.L_x_8:
[----:B------:R-:W0:Y:S02]  /*0560*/  LDCU UR4, c[0x0][0x394] ;  /* 0x00007280ff0477ac */ /* 0x000e240008000800 */
[----:B0-----:R-:W-:-:S09]  /*0570*/  UISETP.GE.AND UP0, UPT, UR4, URZ, UPT ;  /* 0x000000ff0400728c */ /* 0x001fd2000bf06270 */
[----:B------:R-:W-:Y:S05]  /*0580*/  BRA.U !UP0, `(.L_x_10) ;  /* 0x0000001d08d07547 */ /* 0x000fea000b800000 */
[----:B------:R-:W-:Y:S01]  /*0590*/  UISETP.GE.U32.AND UP0, UPT, UR4, 0x7, UPT ;  /* 0x000000070400788c */ /* 0x000fe2000bf06070 */
[----:B------:R-:W-:Y:S01]  /*05a0*/  IMAD.MOV.U32 R24, RZ, RZ, 0x1 ;  /* 0x00000001ff187424 */ /* 0x000fe200078e00ff */
[----:B------:R-:W-:Y:S01]  /*05b0*/  LOP3.LUT R20, R3, 0x7, RZ, 0xc0, !PT ;  /* 0x0000000703147812 */ /* 0x000fe200078ec0ff */
[----:B------:R-:W-:-:S06]  /*05c0*/  IMAD.MOV.U32 R23, RZ, RZ, RZ ;  /* 0x000000ffff177224 */ /* 0x000fcc00078e00ff */
[----:B------:R-:W-:Y:S05]  /*05d0*/  BRA.U !UP0, `(.L_x_11) ;  /* 0x0000001108147547 */ /* 0x000fea000b800000 */
[----:B------:R-:W0:Y:S01]  /*05e0*/  LDC.64 R16, c[0x0][0x388] ;  /* 0x0000e200ff107b82 */ /* 0x000e220000000a00 */
[----:B------:R-:W-:Y:S01]  /*05f0*/  HFMA2 R24, -RZ, RZ, 0, 5.9604644775390625e-08 ;  /* 0x00000001ff187431 */ /* 0x000fe200000001ff */
[----:B------:R-:W-:Y:S01]  /*0600*/  LOP3.LUT R23, R3, 0xfffffff8, RZ, 0xc0, !PT ;  /* 0xfffffff803177812 */ /* 0x000fe200078ec0ff */
[----:B------:R-:W-:Y:S01]  /*0610*/  IMAD.MOV R22, RZ, RZ, -R0 ;  /* 0x000000ffff167224 */ /* 0x000fe200078e0a00 */
[----:B------:R-:W-:Y:S01]  /*0620*/  UMOV UR4, URZ ;  /* 0x000000ff00047c82 */ /* 0x000fe20008000000 */
[----:B0-----:R-:W-:-:S03]  /*0630*/  IMAD.WIDE R14, R14, 0x4, R16 ;  /* 0x000000040e0e7825 */ /* 0x001fc600078e0210 */
[----:B------:R-:W-:-:S05]  /*0640*/  IADD3 R14, P0, PT, R14, 0x10, RZ ;  /* 0x000000100e0e7810 */ /* 0x000fca0007f1e0ff */
[----:B------:R-:W-:-:S08]  /*0650*/  IMAD.X R15, RZ, RZ, R15, P0 ;  /* 0x000000ffff0f7224 */ /* 0x000fd000000e060f */
.L_x_28:
[----:B------:R-:W-:Y:S01]  /*0660*/  ISETP.NE.AND P0, PT, R22, RZ, PT ;  /* 0x000000ff1600720c */ /* 0x000fe20003f05270 */
[----:B------:R-:W-:-:S12]  /*0670*/  BSSY.RECONVERGENT B0, `(.L_x_12) ;  /* 0x000001c000007945 */ /* 0x000fd80003800200 */
[----:B------:R-:W-:Y:S05]  /*0680*/  @!P0 BRA `(.L_x_13) ;  /* 0x0000000000688947 */ /* 0x000fea0003800000 */
[----:B------:R-:W-:-:S04]  /*0690*/  IABS R25, R2 ;  /* 0x0000000200197213 */ /* 0x000fc80000000000 */
[----:B------:R-:W0:Y:S08]  /*06a0*/  I2F.RP R26, R25 ;  /* 0x00000019001a7306 */ /* 0x000e300000209400 */
[----:B0-----:R-:W0:Y:S02]  /*06b0*/  MUFU.RCP R26, R26 ;  /* 0x0000001a001a7308 */ /* 0x001e240000001000 */
[----:B0-----:R-:W-:-:S06]  /*06c0*/  VIADD R27, R26, 0xffffffe ;  /* 0x0ffffffe1a1b7836 */ /* 0x001fcc0000000000 */
[----:B------:R-:W0:Y:S02]  /*06d0*/  F2I.FTZ.U32.TRUNC.NTZ R17, R27 ;  /* 0x0000001b00117305 */ /* 0x000e24000021f000 */
[----:B0-----:R-:W-:-:S04]  /*06e0*/  IMAD.MOV R16, RZ, RZ, -R17 ;  /* 0x000000ffff107224 */ /* 0x001fc800078e0a11 */
[----:B------:R-:W-:Y:S02]  /*06f0*/  IMAD R29, R16, R25, RZ ;  /* 0x00000019101d7224 */ /* 0x000fe400078e02ff */
[----:B------:R-:W-:-:S04]  /*0700*/  IMAD.MOV.U32 R16, RZ, RZ, RZ ;  /* 0x000000ffff107224 */ /* 0x000fc800078e00ff */
[----:B------:R-:W-:Y:S02]  /*0710*/  IMAD.HI.U32 R17, R17, R29, R16 ;  /* 0x0000001d11117227 */ /* 0x000fe400078e0010 */
[----:B------:R-:W2:Y:S01]  /*0720*/  LDG.E R16, desc[UR6][R14.64+-0x10] ;  /* 0xfffff0060e107981 */ /* 0x000ea2000c1e1900 */
[----:B------:R-:W-:Y:S02]  /*0730*/  IABS R28, R2 ;  /* 0x00000002001c7213 */ /* 0x000fe40000000000 */
[----:B------:R-:W-:Y:S02]  /*0740*/  ISETP.NE.AND P2, PT, R2, RZ, PT ;  /* 0x000000ff0200720c */ /* 0x000fe40003f45270 */
[----:B------:R-:W-:Y:S02]  /*0750*/  IADD3 R27, PT, PT, RZ, -R28, RZ ;  /* 0x8000001cff1b7210 */ /* 0x000fe40007ffe0ff */
[----:B--2---:R-:W-:Y:S02]  /*0760*/  IABS R26, R16 ;  /* 0x00000010001a7213 */ /* 0x004fe40000000000 */
[----:B------:R-:W-:-:S03]  /*0770*/  ISETP.GE.AND P1, PT, R16, RZ, PT ;  /* 0x000000ff1000720c */ /* 0x000fc60003f26270 */
[----:B------:R-:W-:-:S04]  /*0780*/  IMAD.HI.U32 R17, R17, R26, RZ ;  /* 0x0000001a11117227 */ /* 0x000fc800078e00ff */
[----:B------:R-:W-:-:S05]  /*0790*/  IMAD R26, R17, R27, R26 ;  /* 0x0000001b111a7224 */ /* 0x000fca00078e021a */
[----:B------:R-:W-:-:S13]  /*07a0*/  ISETP.GT.U32.AND P0, PT, R25, R26, PT ;  /* 0x0000001a1900720c */ /* 0x000fda0003f04070 */
[----:B------:R-:W-:-:S05]  /*07b0*/  @!P0 IMAD.IADD R26, R26, 0x1, -R25 ;  /* 0x000000011a1a8824 */ /* 0x000fca00078e0a19 */
[----:B------:R-:W-:-:S13]  /*07c0*/  ISETP.GT.U32.AND P0, PT, R25, R26, PT ;  /* 0x0000001a1900720c */ /* 0x000fda0003f04070 */
[----:B------:R-:W-:Y:S01]  /*07d0*/  @!P0 IMAD.IADD R26, R26, 0x1, -R25 ;  /* 0x000000011a1a8824 */ /* 0x000fe200078e0a19 */
[----:B------:R-:W-:-:S03]  /*07e0*/  LOP3.LUT P0, RZ, R24, 0xff, RZ, 0xc0, !PT ;  /* 0x000000ff18ff7812 */ /* 0x000fc6000780c0ff */
[----:B------:R-:W-:Y:S01]  /*07f0*/  @!P1 IMAD.MOV R26, RZ, RZ, -R26 ;  /* 0x000000ffff1a9224 */ /* 0x000fe200078e0a1a */
[----:B------:R-:W-:-:S04]  /*0800*/  @!P2 LOP3.LUT R26, RZ, R2, RZ, 0x33, !PT ;  /* 0x00000002ff1aa212 */ /* 0x000fc800078e33ff */
[----:B------:R-:W-:-:S04]  /*0810*/  ISETP.EQ.AND P0, PT, R26, RZ, P0 ;  /* 0x000000ff1a00720c */ /* 0x000fc80000702270 */
[----:B------:R-:W-:-:S09]  /*0820*/  SEL R24, RZ, 0x1, !P0 ;  /* 0x00000001ff187807 */ /* 0x000fd20004000000 */
.L_x_13:
[----:B------:R-:W-:Y:S05]  /*0830*/  BSYNC.RECONVERGENT B0 ;  /* 0x0000000000007941 */ /* 0x000fea0003800200 */
.L_x_12:
[----:B------:R-:W-:Y:S01]  /*0840*/  UIADD3 UR5, UPT, UPT, UR4, 0x1, URZ ;  /* 0x0000000104057890 */ /* 0x000fe2000fffe0ff */
[----:B------:R-:W-:Y:S05]  /*0850*/  BSSY.RECONVERGENT B0, `(.L_x_14) ;  /* 0x000001d000007945 */ /* 0x000fea0003800200 */
[----:B------:R-:W-:-:S13]  /*0860*/  ISETP.NE.AND P0, PT, R0, UR5, PT ;  /* 0x0000000500007c0c */ /* 0x000fda000bf05270 */
        /* <DEDUP_REMOVED lines=8> */
[----:B------:R-:W-:-:S05]  /*08f0*/  HFMA2 R16, -RZ, RZ, 0, 0 ;  /* 0x00000000ff107431 */ /* 0x000fca00000001ff */
[----:B------:R-:W-:Y:S02]  /*0900*/  IMAD.HI.U32 R17, R17, R29, R16 ;  /* 0x0000001d11117227 */ /* 0x000fe400078e0010 */
[----:B------:R-:W2:Y:S01]  /*0910*/  LDG.E R16, desc[UR6][R14.64+-0xc] ;  /* 0xfffff4060e107981 */ /* 0x000ea2000c1e1900 */
[----:B------:R-:W-:Y:S02]  /*0920*/  IABS R28, R2 ;  /* 0x00000002001c7213 */ /* 0x000fe40000000000 */
[----:B------:R-:W-:-:S03]  /*0930*/  ISETP.NE.AND P2, PT, R2, RZ, PT ;  /* 0x000000ff0200720c */ /* 0x000fc60003f45270 */
[----:B------:R-:W-:Y:S01]  /*0940*/  IMAD.MOV R27, RZ, RZ, -R28 ;  /* 0x000000ffff1b7224 */ /* 0x000fe200078e0a1c */
        /* <DEDUP_REMOVED lines=13> */
.L_x_15:
[----:B------:R-:W-:Y:S05]  /*0a20*/  BSYNC.RECONVERGENT B0 ;  /* 0x0000000000007941 */ /* 0x000fea0003800200 */
.L_x_14:
        /* <DEDUP_REMOVED lines=9> */
[----:B0-----:R-:W-:-:S05]  /*0ac0*/  IADD3 R16, PT, PT, RZ, -R17, RZ ;  /* 0x80000011ff107210 */ /* 0x001fca0007ffe0ff */
[----:B------:R-:W-:Y:S02]  /*0ad0*/  IMAD R29, R16, R25, RZ ;  /* 0x00000019101d7224 */ /* 0x000fe400078e02ff */
[----:B------:R-:W-:-:S04]  /*0ae0*/  IMAD.MOV.U32 R16, RZ, RZ, RZ ;  /* 0x000000ffff107224 */ /* 0x000fc800078e00ff */
        /* <DEDUP_REMOVED lines=18> */
.L_x_17:
[----:B------:R-:W-:Y:S05]  /*0c10*/  BSYNC.RECONVERGENT B0 ;  /* 0x0000000000007941 */ /* 0x000fea0003800200 */
.L_x_16:
[----:B------:R-:W-:Y:S01]  /*0c20*/  UIADD3 UR5, UPT, UPT, UR4, 0x3, URZ ;  /* 0x0000000304057890 */ /* 0x000fe2000fffe0ff */
[----:B------:R-:W-:Y:S05]  /*0c30*/  BSSY.RECONVERGENT B0, `(.L_x_18) ;  /* 0x000001d000007945 */ /* 0x000fea0003800200 */
[----:B------:R-:W-:-:S13]  /*0c40*/  ISETP.NE.AND P0, PT, R0, UR5, PT ;  /* 0x0000000500007c0c */ /* 0x000fda000bf05270 */
[----:B------:R-:W-:Y:S05]  /*0c50*/  @!P0 BRA `(.L_x_19) ;  /* 0x0000000000688947 */ /* 0x000fea0003800000 */
[----:B------:R-:W-:-:S04]  /*0c60*/  IABS R25, R2 ;  /* 0x0000000200197213 */ /* 0x000fc80000000000 */
[----:B------:R-:W0:Y:S08]  /*0c70*/  I2F.RP R26, R25 ;  /* 0x00000019001a7306 */ /* 0x000e300000209400 */
[----:B0-----:R-:W0:Y:S02]  /*0c80*/  MUFU.RCP R26, R26 ;  /* 0x0000001a001a7308 */ /* 0x001e240000001000 */
[----:B0-----:R-:W-:-:S06]  /*0c90*/  IADD3 R27, PT, PT, R26, 0xffffffe, RZ ;  /* 0x0ffffffe1a1b7810 */ /* 0x001fcc0007ffe0ff */
[----:B------:R-:W0:Y:S02]  /*0ca0*/  F2I.FTZ.U32.TRUNC.NTZ R17, R27 ;  /* 0x0000001b00117305 */ /* 0x000e24000021f000 */
[----:B0-----:R-:W-:-:S04]  /*0cb0*/  IMAD.MOV R16, RZ, RZ, -R17 ;  /* 0x000000ffff107224 */ /* 0x001fc800078e0a11 */
        /* <DEDUP_REMOVED lines=15> */
[----:B------:R-:W-:-:S04]  /*0db0*/  LOP3.LUT P0, RZ, R24, 0xff, RZ, 0xc0, !PT ;  /* 0x000000ff18ff7812 */ /* 0x000fc8000780c0ff */
[----:B------:R-:W-:Y:S02]  /*0dc0*/  @!P1 IADD3 R26, PT, PT, -R26, RZ, RZ ;  /* 0x000000ff1a1a9210 */ /* 0x000fe40007ffe1ff */
[----:B------:R-:W-:-:S04]  /*0dd0*/  @!P2 LOP3.LUT R26, RZ, R2, RZ, 0x33, !PT ;  /* 0x00000002ff1aa212 */ /* 0x000fc800078e33ff */
[----:B------:R-:W-:-:S04]  /*0de0*/  ISETP.EQ.AND P0, PT, R26, RZ, P0 ;  /* 0x000000ff1a00720c */ /* 0x000fc80000702270 */
[----:B------:R-:W-:-:S09]  /*0df0*/  SEL R24, RZ, 0x1, !P0 ;  /* 0x00000001ff187807 */ /* 0x000fd20004000000 */
.L_x_19:
[----:B------:R-:W-:Y:S05]  /*0e00*/  BSYNC.RECONVERGENT B0 ;  /* 0x0000000000007941 */ /* 0x000fea0003800200 */
.L_x_18:
        /* <DEDUP_REMOVED lines=24> */
[----:B------:R-:W-:Y:S02]  /*0f90*/  @!P0 IADD3 R26, PT, PT, R26, -R25, RZ ;  /* 0x800000191a1a8210 */ /* 0x000fe40007ffe0ff */
[----:B------:R-:W-:-:S03]  /*0fa0*/  LOP3.LUT P0, RZ, R24, 0xff, RZ, 0xc0, !PT ;  /* 0x000000ff18ff7812 */ /* 0x000fc6000780c0ff */
[----:B------:R-:W-:Y:S01]  /*0fb0*/  @!P1 IMAD.MOV R26, RZ, RZ, -R26 ;  /* 0x000000ffff1a9224 */ /* 0x000fe200078e0a1a */
[----:B------:R-:W-:-:S04]  /*0fc0*/  @!P2 LOP3.LUT R26, RZ, R2, RZ, 0x33, !PT ;  /* 0x00000002ff1aa212 */ /* 0x000fc800078e33ff */
[----:B------:R-:W-:-:S04]  /*0fd0*/  ISETP.EQ.AND P0, PT, R26, RZ, P0 ;  /* 0x000000ff1a00720c */ /* 0x000fc80000702270 */
[----:B------:R-:W-:-:S09]  /*0fe0*/  SEL R24, RZ, 0x1, !P0 ;  /* 0x00000001ff187807 */ /* 0x000fd20004000000 */
.L_x_21:
[----:B------:R-:W-:Y:S05]  /*0ff0*/  BSYNC.RECONVERGENT B0 ;  /* 0x0000000000007941 */ /* 0x000fea0003800200 */
.L_x_20:
        /* <DEDUP_REMOVED lines=22> */
[----:B------:R-:W-:-:S04]  /*1160*/  @!P0 IADD3 R26, PT, PT, R26, -R25, RZ ;  /* 0x800000191a1a8210 */ /* 0x000fc80007ffe0ff */
[----:B------:R-:W-:-:S13]  /*1170*/  ISETP.GT.U32.AND P0, PT, R25, R26, PT ;  /* 0x0000001a1900720c */ /* 0x000fda0003f04070 */
[----:B------:R-:W-:Y:S01]  /*1180*/  @!P0 IMAD.IADD R26, R26, 0x1, -R25 ;  /* 0x000000011a1a8824 */ /* 0x000fe200078e0a19 */
[----:B------:R-:W-:-:S03]  /*1190*/  LOP3.LUT P0, RZ, R24, 0xff, RZ, 0xc0, !PT ;  /* 0x000000ff18ff7812 */ /* 0x000fc6000780c0ff */
[----:B------:R-:W-:Y:S01]  /*11a0*/  @!P1 IMAD.MOV R26, RZ, RZ, -R26 ;  /* 0x000000ffff1a9224 */ /* 0x000fe200078e0a1a */
[----:B------:R-:W-:-:S04]  /*11b0*/  @!P2 LOP3.LUT R26, RZ, R2, RZ, 0x33, !PT ;  /* 0x00000002ff1aa212 */ /* 0x000fc800078e33ff */
[----:B------:R-:W-:-:S04]  /*11c0*/  ISETP.EQ.AND P0, PT, R26, RZ, P0 ;  /* 0x000000ff1a00720c */ /* 0x000fc80000702270 */
[----:B------:R-:W-:-:S09]  /*11d0*/  SEL R24, RZ, 0x1, !P0 ;  /* 0x00000001ff187807 */ /* 0x000fd20004000000 */
.L_x_23:
[----:B------:R-:W-:Y:S05]  /*11e0*/  BSYNC.RECONVERGENT B0 ;  /* 0x0000000000007941 */ /* 0x000fea0003800200 */
.L_x_22:
        /* <DEDUP_REMOVED lines=30> */
.L_x_25:
[----:B------:R-:W-:Y:S05]  /*13d0*/  BSYNC.RECONVERGENT B0 ;  /* 0x0000000000007941 */ /* 0x000fea0003800200 */
.L_x_24:
        /* <DEDUP_REMOVED lines=10> */
[----:B------:R-:W-:Y:S01]  /*1480*/  IMAD R29, R16, R25, RZ ;  /* 0x00000019101d7224 */ /* 0x000fe200078e02ff */
[----:B------:R-:W-:-:S05]  /*1490*/  MOV R16, RZ ;  /* 0x000000ff00107202 */ /* 0x000fca0000000f00 */
        /* <DEDUP_REMOVED lines=18> */
.L_x_27:
[----:B------:R-:W-:Y:S05]  /*15c0*/  BSYNC.RECONVERGENT B0 ;  /* 0x0000000000007941 */ /* 0x000fea0003800200 */
.L_x_26:
[----:B------:R-:W-:Y:S01]  /*15d0*/  UIADD3 UR4, UPT, UPT, UR4, 0x8, URZ ;  /* 0x0000000804047890 */ /* 0x000fe2000fffe0ff */
[----:B------:R-:W-:Y:S01]  /*15e0*/  IADD3 R14, P1, PT, R14, 0x20, RZ ;  /* 0x000000200e0e7810 */ /* 0x000fe20007f3e0ff */
[----:B------:R-:W-:-:S03]  /*15f0*/  VIADD R22, R22, 0x8 ;  /* 0x0000000816167836 */ /* 0x000fc60000000000 */
[----:B------:R-:W-:Y:S02]  /*1600*/  IADD3.X R15, PT, PT, RZ, R15, RZ, P1, !PT ;  /* 0x0000000fff0f7210 */ /* 0x000fe40000ffe4ff */
[----:B------:R-:W-:-:S13]  /*1610*/  ISETP.NE.AND P0, PT, R23, UR4, PT ;  /* 0x0000000417007c0c */ /* 0x000fda000bf05270 */
[----:B------:R-:W-:Y:S05]  /*1620*/  @P0 BRA `(.L_x_28) ;  /* 0xfffffff0000c0947 */ /* 0x000fea000383ffff */
.L_x_11:
[----:B------:R-:W-:-:S13]  /*1630*/  ISETP.NE.AND P0, PT, R20, RZ, PT ;  /* 0x000000ff1400720c */ /* 0x000fda0003f05270 */
[----:B------:R-:W-:Y:S05]  /*1640*/  @!P0 BRA `(.L_x_29) ;  /* 0x0000000c00988947 */ /* 0x000fea0003800000 */
[----:B------:R-:W-:-:S13]  /*1650*/  ISETP.GE.U32.AND P0, PT, R20, 0x4, PT ;  /* 0x000000041400780c */ /* 0x000fda0003f06070 */
[----:B------:R-:W-:Y:S05]  /*1660*/  @!P0 BRA `(.L_x_30) ;  /* 0x0000000400f48947 */ /* 0x000fea0003800000 */
[CC--:B------:R-:W-:Y:S01]  /*1670*/  ISETP.NE.AND P0, PT, R23.reuse, R0.reuse, PT ;  /* 0x000000001700720c */ /* 0x0c0fe20003f05270 */
[C---:B------:R-:W-:Y:S01]  /*1680*/  VIADD R17, R23.reuse, 0x2 ;  /* 0x0000000217117836 */ /* 0x040fe20000000000 */
[----:B------:R-:W-:Y:S01]  /*1690*/  BSSY.RECONVERGENT B0, `(.L_x_31) ;  /* 0x0000022000007945 */ /* 0x000fe20003800200 */
[C---:B------:R-:W-:Y:S02]  /*16a0*/  VIADD R15, R23.reuse, 0x1 ;  /* 0x00000001170f7836 */ /* 0x040fe40000000000 */
[----:B------:R-:W-:Y:S01]  /*16b0*/  VIADD R25, R23, 0x3 ;  /* 0x0000000317197836 */ /* 0x000fe20000000000 */
[-C--:B------:R-:W-:Y:S01]  /*16c0*/  ISETP.NE.AND P2, PT, R17, R0.reuse, PT ;  /* 0x000000001100720c */ /* 0x080fe20003f45270 */
[----:B------:R-:W-:Y:S01]  /*16d0*/  IMAD.WIDE R16, R23, 0x4, R12 ;  /* 0x0000000417107825 */ /* 0x000fe200078e020c */
[-C--:B------:R-:W-:Y:S02]  /*16e0*/  ISETP.NE.AND P3, PT, R15, R0.reuse, PT ;  /* 0x000000000f00720c */ /* 0x080fe40003f65270 */
[----:B------:R-:W-:-:S03]  /*16f0*/  ISETP.NE.AND P1, PT, R25, R0, PT ;  /* 0x000000001900720c */ /* 0x000fc60003f25270 */
[----:B------:R-:W-:Y:S10]  /*1700*/  @!P0 BRA `(.L_x_32) ;  /* 0x0000000000688947 */ /* 0x000ff40003800000 */
[----:B------:R-:W2:Y:S01]  /*1710*/  LDG.E R25, desc[UR6][R16.64] ;  /* 0x0000000610197981 */ /* 0x000ea2000c1e1900 */
[----:B------:R-:W-:Y:S02]  /*1720*/  IABS R20, R2 ;  /* 0x0000000200147213 */ /* 0x000fe40000000000 */
[----:B------:R-:W-:Y:S02]  /*1730*/  ISETP.NE.AND P4, PT, R2, RZ, PT ;  /* 0x000000ff0200720c */ /* 0x000fe40003f85270 */
[----:B------:R-:W0:Y:S08]  /*1740*/  I2F.RP R22, R20 ;  /* 0x0000001400167306 */ /* 0x000e300000209400 */
[----:B0-----:R-:W0:Y:S02]  /*1750*/  MUFU.RCP R22, R22 ;  /* 0x0000001600167308 */ /* 0x001e240000001000 */
[----:B0-----:R-:W-:-:S06]  /*1760*/  VIADD R14, R22, 0xffffffe ;  /* 0x0ffffffe160e7836 */ /* 0x001fcc0000000000 */
[----:B------:R0:W1:Y:S02]  /*1770*/  F2I.FTZ.U32.TRUNC.NTZ R15, R14 ;  /* 0x0000000e000f7305 */ /* 0x000064000021f000 */
[----:B0-----:R-:W-:Y:S02]  /*1780*/  HFMA2 R14, -RZ, RZ, 0, 0 ;  /* 0x00000000ff0e7431 */ /* 0x001fe400000001ff */
[----:B-1----:R-:W-:-:S04]  /*1790*/  IMAD.MOV R27, RZ, RZ, -R15 ;  /* 0x000000ffff1b7224 */ /* 0x002fc800078e0a0f */
[----:B------:R-:W-:-:S04]  /*17a0*/  IMAD R27, R27, R20, RZ ;  /* 0x000000141b1b7224 */ /* 0x000fc800078e02ff */
[----:B------:R-:W-:Y:S01]  /*17b0*/  IMAD.HI.U32 R26, R15, R27, R14 ;  /* 0x0000001b0f1a7227 */ /* 0x000fe200078e000e */
[----:B------:R-:W-:-:S05]  /*17c0*/  IABS R27, R2 ;  /* 0x00000002001b7213 */ /* 0x000fca0000000000 */
        /* <DEDUP_REMOVED lines=14> */
.L_x_32:
[----:B------:R-:W-:Y:S05]  /*18b0*/  BSYNC.RECONVERGENT B0 ;  /* 0x0000000000007941 */ /* 0x000fea0003800200 */
.L_x_31:
[----:B------:R-:W-:Y:S04]  /*18c0*/  BSSY.RECONVERGENT B0, `(.L_x_33) ;  /* 0x000001c000007945 */ /* 0x000fe80003800200 */
[----:B------:R-:W-:Y:S05]  /*18d0*/  @!P3 BRA `(.L_x_34) ;  /* 0x000000000068b947 */ /* 0x000fea0003800000 */
[----:B------:R-:W2:Y:S01]  /*18e0*/  LDG.E R25, desc[UR6][R16.64+0x4] ;  /* 0x0000040610197981 */ /* 0x000ea2000c1e1900 */
[----:B------:R-:W-:Y:S02]  /*18f0*/  IABS R20, R2 ;  /* 0x0000000200147213 */ /* 0x000fe40000000000 */
[----:B------:R-:W-:Y:S02]  /*1900*/  ISETP.NE.AND P4, PT, R2, RZ, PT ;  /* 0x000000ff0200720c */ /* 0x000fe40003f85270 */
[----:B------:R-:W0:Y:S08]  /*1910*/  I2F.RP R22, R20 ;  /* 0x0000001400167306 */ /* 0x000e300000209400 */
[----:B0-----:R-:W0:Y:S02]  /*1920*/  MUFU.RCP R22, R22 ;  /* 0x0000001600167308 */ /* 0x001e240000001000 */
[----:B0-----:R-:W-:-:S06]  /*1930*/  VIADD R14, R22, 0xffffffe ;  /* 0x0ffffffe160e7836 */ /* 0x001fcc0000000000 */
[----:B------:R0:W1:Y:S02]  /*1940*/  F2I.FTZ.U32.TRUNC.NTZ R15, R14 ;  /* 0x0000000e000f7305 */ /* 0x000064000021f000 */
[----:B0-----:R-:W-:Y:S01]  /*1950*/  IMAD.MOV.U32 R14, RZ, RZ, RZ ;  /* 0x000000ffff0e7224 */ /* 0x001fe200078e00ff */
[----:B-1----:R-:W-:-:S05]  /*1960*/  IADD3 R27, PT, PT, RZ, -R15, RZ ;  /* 0x8000000fff1b7210 */ /* 0x002fca0007ffe0ff */
        /* <DEDUP_REMOVED lines=17> */
.L_x_34:
[----:B------:R-:W-:Y:S05]  /*1a80*/  BSYNC.RECONVERGENT B0 ;  /* 0x0000000000007941 */ /* 0x000fea0003800200 */
.L_x_33:
[----:B------:R-:W-:Y:S04]  /*1a90*/  BSSY.RECONVERGENT B0, `(.L_x_35) ;  /* 0x000001c000007945 */ /* 0x000fe80003800200 */
[----:B------:R-:W-:Y:S05]  /*1aa0*/  @!P2 BRA `(.L_x_36) ;  /* 0x000000000068a947 */ /* 0x000fea0003800000 */
[----:B------:R-:W2:Y:S01]  /*1ab0*/  LDG.E R25, desc[UR6][R16.64+0x8] ;  /* 0x0000080610197981 */ /* 0x000ea2000c1e1900 */
[----:B------:R-:W-:Y:S02]  /*1ac0*/  IABS R20, R2 ;  /* 0x0000000200147213 */ /* 0x000fe40000000000 */
[----:B------:R-:W-:Y:S02]  /*1ad0*/  ISETP.NE.AND P3, PT, R2, RZ, PT ;  /* 0x000000ff0200720c */ /* 0x000fe40003f65270 */
[----:B------:R-:W0:Y:S08]  /*1ae0*/  I2F.RP R22, R20 ;  /* 0x0000001400167306 */ /* 0x000e300000209400 */
[----:B0-----:R-:W0:Y:S02]  /*1af0*/  MUFU.RCP R22, R22 ;  /* 0x0000001600167308 */ /* 0x001e240000001000 */
[----:B0-----:R-:W-:-:S06]  /*1b00*/  IADD3 R14, PT, PT, R22, 0xffffffe, RZ ;  /* 0x0ffffffe160e7810 */ /* 0x001fcc0007ffe0ff */
[----:B------:R0:W1:Y:S02]  /*1b10*/  F2I.FTZ.U32.TRUNC.NTZ R15, R14 ;  /* 0x0000000e000f7305 */ /* 0x000064000021f000 */
[----:B0-----:R-:W-:Y:S02]  /*1b20*/  IMAD.MOV.U32 R14, RZ, RZ, RZ ;  /* 0x000000ffff0e7224 */ /* 0x001fe400078e00ff */
        /* <DEDUP_REMOVED lines=18> */
.L_x_36:
[----:B------:R-:W-:Y:S05]  /*1c50*/  BSYNC.RECONVERGENT B0 ;  /* 0x0000000000007941 */ /* 0x000fea0003800200 */
.L_x_35:
[----:B------:R-:W-:Y:S04]  /*1c60*/  BSSY.RECONVERGENT B0, `(.L_x_37) ;  /* 0x000001c000007945 */ /* 0x000fe80003800200 */
[----:B------:R-:W-:Y:S05]  /*1c70*/  @!P1 BRA `(.L_x_38) ;  /* 0x0000000000689947 */ /* 0x000fea0003800000 */
[----:B------:R0:W2:Y:S01]  /*1c80*/  LDG.E R16, desc[UR6][R16.64+0xc] ;  /* 0x00000c0610107981 */ /* 0x0000a2000c1e1900 */
[-C--:B------:R-:W-:Y:S02]  /*1c90*/  IABS R20, R2.reuse ;  /* 0x0000000200147213 */ /* 0x080fe40000000000 */
[----:B------:R-:W-:Y:S02]  /*1ca0*/  ISETP.NE.AND P2, PT, R2, RZ, PT ;  /* 0x000000ff0200720c */ /* 0x000fe40003f45270 */
[----:B------:R-:W1:Y:S01]  /*1cb0*/  I2F.RP R22, R20 ;  /* 0x0000001400167306 */ /* 0x000e620000209400 */
[----:B0-----:R-:W-:-:S05]  /*1cc0*/  IABS R17, R2 ;  /* 0x0000000200117213 */ /* 0x001fca0000000000 */
[----:B------:R-:W-:Y:S02]  /*1cd0*/  IMAD.MOV R17, RZ, RZ, -R17 ;  /* 0x000000ffff117224 */ /* 0x000fe400078e0a11 */
[----:B-1----:R-:W0:Y:S02]  /*1ce0*/  MUFU.RCP R22, R22 ;  /* 0x0000001600167308 */ /* 0x002e240000001000 */
[----:B0-----:R-:W-:-:S06]  /*1cf0*/  VIADD R14, R22, 0xffffffe ;  /* 0x0ffffffe160e7836 */ /* 0x001fcc0000000000 */
[----:B------:R0:W1:Y:S02]  /*1d00*/  F2I.FTZ.U32.TRUNC.NTZ R15, R14 ;  /* 0x0000000e000f7305 */ /* 0x000064000021f000 */
[----:B0-----:R-:W-:Y:S02]  /*1d10*/  IMAD.MOV.U32 R14, RZ, RZ, RZ ;  /* 0x000000ffff0e7224 */ /* 0x001fe400078e00ff */
[----:B-1----:R-:W-:-:S04]  /*1d20*/  IMAD.MOV R25, RZ, RZ, -R15 ;  /* 0x000000ffff197224 */ /* 0x002fc800078e0a0f */
[----:B------:R-:W-:-:S04]  /*1d30*/  IMAD R25, R25, R20, RZ ;  /* 0x0000001419197224 */ /* 0x000fc800078e02ff */
[----:B------:R-:W-:Y:S01]  /*1d40*/  IMAD.HI.U32 R26, R15, R25, R14 ;  /* 0x000000190f1a7227 */ /* 0x000fe200078e000e */
        /* <DEDUP_REMOVED lines=13> */
.L_x_38:
[----:B------:R-:W-:Y:S05]  /*1e20*/  BSYNC.RECONVERGENT B0 ;  /* 0x0000000000007941 */ /* 0x000fea0003800200 */
.L_x_37:
[----:B------:R-:W-:-:S07]  /*1e30*/  VIADD R23, R23, 0x4 ;  /* 0x0000000417177836 */ /* 0x000fce0000000000 */
.L_x_30:
[----:B------:R-:W-:-:S13]  /*1e40*/  LOP3.LUT P0, R14, R3, 0x3, RZ, 0xc0, !PT ;  /* 0x00000003030e7812 */ /* 0x000fda000780c0ff */
[----:B------:R-:W-:Y:S05]  /*1e50*/  @!P0 BRA `(.L_x_29) ;  /* 0x0000000400948947 */ /* 0x000fea0003800000 */
[----:B------:R-:W-:-:S13]  /*1e60*/  ISETP.NE.AND P0, PT, R14, 0x1, PT ;  /* 0x000000010e00780c */ /* 0x000fda0003f05270 */
[----:B------:R-:W-:Y:S05]  /*1e70*/  @!P0 BRA `(.L_x_39) ;  /* 0x0000000000fc8947 */ /* 0x000fea0003800000 */
[C---:B------:R-:W-:Y:S01]  /*1e80*/  ISETP.NE.AND P0, PT, R23.reuse, R0, PT ;  /* 0x000000001700720c */ /* 0x040fe20003f05270 */
[C---:B------:R-:W-:Y:S01]  /*1e90*/  VIADD R15, R23.reuse, 0x1 ;  /* 0x00000001170f7836 */ /* 0x040fe20000000000 */
[----:B------:R-:W-:Y:S01]  /*1ea0*/  BSSY.RECONVERGENT B0, `(.L_x_40) ;  /* 0x000001e000007945 */ /* 0x000fe20003800200 */
[----:B------:R-:W-:-:S03]  /*1eb0*/  IMAD.WIDE R16, R23, 0x4, R12 ;  /* 0x0000000417107825 */ /* 0x000fc600078e020c */
[----:B------:R-:W-:-:S07]  /*1ec0*/  ISETP.NE.AND P1, PT, R15, R0, PT ;  /* 0x000000000f00720c */ /* 0x000fce0003f25270 */
[----:B------:R-:W-:Y:S06]  /*1ed0*/  @!P0 BRA `(.L_x_41) ;  /* 0x0000000000688947 */ /* 0x000fec0003800000 */
[----:B------:R-:W2:Y:S01]  /*1ee0*/  LDG.E R25, desc[UR6][R16.64] ;  /* 0x0000000610197981 */ /* 0x000ea2000c1e1900 */
[----:B------:R-:W-:Y:S02]  /*1ef0*/  IABS R20, R2 ;  /* 0x0000000200147213 */ /* 0x000fe40000000000 */
[----:B------:R-:W-:Y:S02]  /*1f00*/  ISETP.NE.AND P3, PT, R2, RZ, PT ;  /* 0x000000ff0200720c */ /* 0x000fe40003f65270 */
[----:B------:R-:W0:Y:S08]  /*1f10*/  I2F.RP R22, R20 ;  /* 0x0000001400167306 */ /* 0x000e300000209400 */
[----:B0-----:R-:W0:Y:S02]  /*1f20*/  MUFU.RCP R22, R22 ;  /* 0x0000001600167308 */ /* 0x001e240000001000 */
[----:B0-----:R-:W-:-:S06]  /*1f30*/  VIADD R14, R22, 0xffffffe ;  /* 0x0ffffffe160e7836 */ /* 0x001fcc0000000000 */
[----:B------:R0:W1:Y:S02]  /*1f40*/  F2I.FTZ.U32.TRUNC.NTZ R15, R14 ;  /* 0x0000000e000f7305 */ /* 0x000064000021f000 */
[----:B0-----:R-:W-:Y:S01]  /*1f50*/  MOV R14, RZ ;  /* 0x000000ff000e7202 */ /* 0x001fe20000000f00 */
        /* <DEDUP_REMOVED lines=18> */
.L_x_41:
[----:B------:R-:W-:Y:S05]  /*2080*/  BSYNC.RECONVERGENT B0 ;  /* 0x0000000000007941 */ /* 0x000fea0003800200 */
.L_x_40:
        /* <DEDUP_REMOVED lines=9> */
[----:B0-----:R-:W-:-:S06]  /*2120*/  IADD3 R14, PT, PT, R22, 0xffffffe, RZ ;  /* 0x0ffffffe160e7810 */ /* 0x001fcc0007ffe0ff */
        /* <DEDUP_REMOVED lines=18> */
.L_x_43:
[----:B------:R-:W-:Y:S05]  /*2250*/  BSYNC.RECONVERGENT B0 ;  /* 0x0000000000007941 */ /* 0x000fea0003800200 */
.L_x_42:
[----:B------:R-:W-:-:S07]  /*2260*/  VIADD R23, R23, 0x2 ;  /* 0x0000000217177836 */ /* 0x000fce0000000000 */
.L_x_39:
[----:B------:R-:W0:Y:S01]  /*2270*/  LDC R14, c[0x0][0x394] ;  /* 0x0000e500ff0e7b82 */ /* 0x000e220000000800 */
[----:B------:R-:W-:Y:S01]  /*2280*/  ISETP.NE.AND P0, PT, R23, R0, PT ;  /* 0x000000001700720c */ /* 0x000fe20003f05270 */
[----:B------:R-:W-:Y:S01]  /*2290*/  BSSY.RECONVERGENT B0, `(.L_x_29) ;  /* 0x0000021000007945 */ /* 0x000fe20003800200 */
[----:B0-----:R-:W-:-:S04]  /*22a0*/  LOP3.LUT R14, R14, 0x1, RZ, 0xc0, !PT ;  /* 0x000000010e0e7812 */ /* 0x001fc800078ec0ff */
[----:B------:R-:W-:-:S13]  /*22b0*/  ISETP.EQ.U32.OR P0, PT, R14, 0x1, !P0 ;  /* 0x000000010e00780c */ /* 0x000fda0004702470 */
[----:B------:R-:W-:Y:S05]  /*22c0*/  @P0 BRA `(.L_x_44) ;  /* 0x0000000000740947 */ /* 0x000fea0003800000 */
[----:B------:R-:W-:-:S06]  /*22d0*/  IMAD.WIDE R14, R23, 0x4, R12 ;  /* 0x00000004170e7825 */ /* 0x000fcc00078e020c */
[----:B------:R-:W2:Y:S01]  /*22e0*/  LDG.E R14, desc[UR6][R14.64] ;  /* 0x000000060e0e7981 */ /* 0x000ea2000c1e1900 */
[-C--:B------:R-:W-:Y:S02]  /*22f0*/  IABS R16, R2.reuse ;  /* 0x0000000200107213 */ /* 0x080fe40000000000 */
[----:B------:R-:W-:Y:S02]  /*2300*/  IABS R20, R2 ;  /* 0x0000000200147213 */ /* 0x000fe40000000000 */
[----:B------:R-:W0:Y:S01]  /*2310*/  I2F.RP R17, R16 ;  /* 0x0000001000117306 */ /* 0x000e220000209400 */
[----:B------:R-:W-:Y:S02]  /*2320*/  ISETP.NE.AND P2, PT, R2, RZ, PT ;  /* 0x000000ff0200720c */ /* 0x000fe40003f45270 */
[----:B------:R-:W-:-:S05]  /*2330*/  IADD3 R22, PT, PT, RZ, -R20, RZ ;  /* 0x80000014ff167210 */ /* 0x000fca0007ffe0ff */
[----:B0-----:R-:W0:Y:S02]  /*2340*/  MUFU.RCP R17, R17 ;  /* 0x0000001100117308 */ /* 0x001e240000001000 */
        /* <DEDUP_REMOVED lines=8> */
[----:B------:R-:W-:Y:S02]  /*23d0*/  IMAD.MOV.U32 R13, RZ, RZ, R15 ;  /* 0x000000ffff0d7224 */ /* 0x000fe400078e000f */
[----:B------:R-:W-:Y:S02]  /*23e0*/  IMAD.MOV.U32 R15, RZ, RZ, R22 ;  /* 0x000000ffff0f7224 */ /* 0x000fe400078e0016 */
        /* <DEDUP_REMOVED lines=11> */
.L_x_44:
[----:B------:R-:W-:Y:S05]  /*24a0*/  BSYNC.RECONVERGENT B0 ;  /* 0x0000000000007941 */ /* 0x000fea0003800200 */
.L_x_29:
[----:B------:R-:W-:-:S13]  /*24b0*/  LOP3.LUT P0, RZ, R24, 0xff, RZ, 0xc0, !PT ;  /* 0x000000ff18ff7812 */ /* 0x000fda000780c0ff */
[----:B------:R-:W-:Y:S05]  /*24c0*/  @!P0 EXIT ;  /* 0x000000000000894d */ /* 0x000fea0003800000 */
.L_x_10:
[----:B------:R-:W-:Y:S01]  /*24d0*/  ISETP.GE.U32.AND P0, PT, R6, 0x7, PT ;  /* 0x000000070600780c */ /* 0x000fe20003f06070 */
[----:B------:R-:W-:Y:S01]  /*24e0*/  BSSY.RECONVERGENT B0, `(.L_x_45) ;  /* 0x0000034000007945 */ /* 0x000fe20003800200 */
[----:B------:R-:W-:-:S04]  /*24f0*/  IADD3 R4, PT, PT, -R21, R4, R6 ;  /* 0x0000000415047210 */ /* 0x000fc80007ffe106 */
[----:B------:R-:W-:-:S07]  /*2500*/  LOP3.LUT R2, R4, 0x7, RZ, 0xc0, !PT ;  /* 0x0000000704027812 */ /* 0x000fce00078ec0ff */
[----:B------:R-:W-:Y:S05]  /*2510*/  @!P0 BRA `(.L_x_46) ;  /* 0x0000000000c08947 */ /* 0x000fea0003800000 */
[----:B------:R-:W0:Y:S01]  /*2520*/  LDC R26, c[0x0][0x394] ;  /* 0x0000e500ff1a7b82 */ /* 0x000e220000000800 */
[----:B------:R-:W1:Y:S01]  /*2530*/  LDCU UR4, c[0x0][0x390] ;  /* 0x00007200ff0477ac */ /* 0x000e620008000800 */
[----:B------:R-:W-:Y:S01]  /*2540*/  LOP3.LUT R6, R4, 0xfffffff8, RZ, 0xc0, !PT ;  /* 0xfffffff804067812 */ /* 0x000fe200078ec0ff */
[----:B------:R-:W-:Y:S04]  /*2550*/  BSSY.RECONVERGENT B1, `(.L_x_47) ;  /* 0x000002b000017945 */ /* 0x000fe80003800200 */
[----:B------:R-:W-:Y:S01]  /*2560*/  IMAD.MOV R6, RZ, RZ, -R6 ;  /* 0x000000ffff067224 */ /* 0x000fe200078e0a06 */
[----:B------:R-:W2:Y:S01]  /*2570*/  LDC.64 R12, c[0x0][0x388] ;  /* 0x0000e200ff0c7b82 */ /* 0x000ea20000000a00 */
[----:B-1----:R-:W-:Y:S01]  /*2580*/  UIADD3 UR4, UPT, UPT, UR4, -0x1, URZ ;  /* 0xffffffff04047890 */ /* 0x002fe2000fffe0ff */
[----:B0-----:R-:W-:-:S05]  /*2590*/  IMAD.SHL.U32 R26, R26, 0x8, RZ ;  /* 0x000000081a1a7824 */ /* 0x001fca00078e00ff */
[----:B------:R-:W-:Y:S02]  /*25a0*/  IADD3 R27, PT, PT, -R21, UR4, RZ ;  /* 0x00000004151b7c10 */ /* 0x000fe4000fffe1ff */
[----:B------:R-:W-:-:S07]  /*25b0*/  LOP3.LUT R26, R26, 0xfffffff8, RZ, 0x3c, !PT ;  /* 0xfffffff81a1a7812 */ /* 0x000fce00078e3cff */
.L_x_48:
[----:B------:R-:W-:Y:S01]  /*25c0*/  VIADD R17, R19, 0x1 ;  /* 0x0000000113117836 */ /* 0x000fe20000000000 */
[----:B------:R-:W-:Y:S01]  /*25d0*/  IADD3 R21, PT, PT, R5, 0x2, RZ ;  /* 0x0000000205157810 */ /* 0x000fe20007ffe0ff */
[----:B------:R-:W-:Y:S01]  /*25e0*/  VIADD R25, R7, 0xffffffff ;  /* 0xffffffff07197836 */ /* 0x000fe20000000000 */
[----:B------:R-:W-:Y:S01]  /*25f0*/  IADD3 R5, PT, PT, R26, R5, RZ ;  /* 0x000000051a057210 */ /* 0x000fe20007ffe0ff */
[----:B--2---:R-:W-:-:S04]  /*2600*/  IMAD.WIDE R16, R17, 0x4, R12 ;  /* 0x0000000411107825 */ /* 0x004fc800078e020c */
[--C-:B------:R-:W-:Y:S01]  /*2610*/  IMAD.WIDE R20, R21, 0x4, R12.reuse ;  /* 0x0000000415147825 */ /* 0x100fe200078e020c */
[----:B------:R0:W-:Y:S03]  /*2620*/  STG.E desc[UR6][R16.64], RZ ;  /* 0x000000ff10007986 */ /* 0x0001e6000c101906 */
[----:B------:R-:W-:Y:S01]  /*2630*/  VIADD R29, R8, 0xfffffffe ;  /* 0xfffffffe081d7836 */ /* 0x000fe20000000000 */
[----:B------:R1:W-:Y:S01]  /*2640*/  STG.E desc[UR6][R20.64], RZ ;  /* 0x000000ff14007986 */ /* 0x0003e2000c101906 */
[----:B------:R-:W-:Y:S02]  /*2650*/  VIADD R23, R9, 0xfffffffd ;  /* 0xfffffffd09177836 */ /* 0x000fe40000000000 */
[----:B------:R-:W-:Y:S02]  /*2660*/  VIADD R15, R10, 0xfffffffc ;  /* 0xfffffffc0a0f7836 */ /* 0x000fe40000000000 */
[----:B------:R-:W-:Y:S01]  /*2670*/  IMAD.WIDE R24, R25, 0x4, R12 ;  /* 0x0000000419187825 */ /* 0x000fe200078e020c */
[----:B0-----:R-:W-:-:S02]  /*2680*/  IADD3 R17, PT, PT, R11, -0x5, RZ ;  /* 0xfffffffb0b117810 */ /* 0x001fc40007ffe0ff */
[----:B------:R-:W-:Y:S01]  /*2690*/  IADD3 R11, PT, PT, R26, R11, RZ ;  /* 0x0000000b1a0b7210 */ /* 0x000fe20007ffe0ff */
[--C-:B------:R-:W-:Y:S01]  /*26a0*/  IMAD.WIDE R28, R29, 0x4, R12.reuse ;  /* 0x000000041d1c7825 */ /* 0x100fe200078e020c */
[----:B------:R0:W-:Y:S03]  /*26b0*/  STG.E desc[UR6][R24.64], RZ ;  /* 0x000000ff18007986 */ /* 0x0001e6000c101906 */
[----:B-1----:R-:W-:Y:S01]  /*26c0*/  VIADD R21, R18, 0xfffffffa ;  /* 0xfffffffa12157836 */ /* 0x002fe20000000000 */
[----:B------:R0:W-:Y:S01]  /*26d0*/  STG.E desc[UR6][R28.64], RZ ;  /* 0x000000ff1c007986 */ /* 0x0001e2000c101906 */
[----:B------:R-:W-:-:S04]  /*26e0*/  IMAD.WIDE R22, R23, 0x4, R12 ;  /* 0x0000000417167825 */ /* 0x000fc800078e020c */
[--C-:B------:R-:W-:Y:S01]  /*26f0*/  IMAD.WIDE R14, R15, 0x4, R12.reuse ;  /* 0x000000040f0e7825 */ /* 0x100fe200078e020c */
[----:B------:R0:W-:Y:S03]  /*2700*/  STG.E desc[UR6][R22.64], RZ ;  /* 0x000000ff16007986 */ /* 0x0001e6000c101906 */
[--C-:B------:R-:W-:Y:S01]  /*2710*/  IMAD.WIDE R16, R17, 0x4, R12.reuse ;  /* 0x0000000411107825 */ /* 0x100fe200078e020c */
[----:B------:R0:W-:Y:S03]  /*2720*/  STG.E desc[UR6][R14.64], RZ ;  /* 0x000000ff0e007986 */ /* 0x0001e6000c101906 */
[----:B------:R-:W-:Y:S01]  /*2730*/  IMAD.WIDE R20, R21, 0x4, R12 ;  /* 0x0000000415147825 */ /* 0x000fe200078e020c */
[----:B------:R0:W-:Y:S03]  /*2740*/  STG.E desc[UR6][R16.64], RZ ;  /* 0x000000ff10007986 */ /* 0x0001e6000c101906 */
[----:B------:R-:W-:Y:S01]  /*2750*/  VIADD R6, R6, 0x8 ;  /* 0x0000000806067836 */ /* 0x000fe20000000000 */
[----:B------:R0:W-:Y:S01]  /*2760*/  STG.E desc[UR6][R20.64], RZ ;  /* 0x000000ff14007986 */ /* 0x0001e2000c101906 */
[----:B------:R-:W-:-:S02]  /*2770*/  VIADD R27, R27, 0xfffffff8 ;  /* 0xfffffff81b1b7836 */ /* 0x000fc40000000000 */
[----:B------:R-:W-:Y:S01]  /*2780*/  IMAD.IADD R19, R26, 0x1, R19 ;  /* 0x000000011a137824 */ /* 0x000fe200078e0213 */
[----:B------:R-:W-:Y:S01]  /*2790*/  ISETP.NE.AND P0, PT, R6, RZ, PT ;  /* 0x000000ff0600720c */ /* 0x000fe20003f05270 */
[C---:B------:R-:W-:Y:S02]  /*27a0*/  IMAD.IADD R7, R26.reuse, 0x1, R7 ;  /* 0x000000011a077824 */ /* 0x040fe400078e0207 */
[C---:B------:R-:W-:Y:S02]  /*27b0*/  IMAD.IADD R8, R26.reuse, 0x1, R8 ;  /* 0x000000011a087824 */ /* 0x040fe400078e0208 */
[C---:B------:R-:W-:Y:S02]  /*27c0*/  IMAD.IADD R9, R26.reuse, 0x1, R9 ;  /* 0x000000011a097824 */ /* 0x040fe400078e0209 */
[C---:B------:R-:W-:Y:S02]  /*27d0*/  IMAD.IADD R10, R26.reuse, 0x1, R10 ;  /* 0x000000011a0a7824 */ /* 0x040fe400078e020a */
[----:B------:R-:W-:-:S04]  /*27e0*/  IMAD.IADD R18, R26, 0x1, R18 ;  /* 0x000000011a127824 */ /* 0x000fc800078e0212 */
[----:B0-----:R-:W-:Y:S05]  /*27f0*/  @P0 BRA `(.L_x_48) ;  /* 0xfffffffc00700947 */ /* 0x001fea000383ffff */
[----:B------:R-:W-:Y:S05]  /*2800*/  BSYNC.RECONVERGENT B1 ;  /* 0x0000000000017941 */ /* 0x000fea0003800200 */
.L_x_47:
[----:B------:R-:W-:-:S07]  /*2810*/  VIADD R6, R27, 0x1 ;  /* 0x000000011b067836 */ /* 0x000fce0000000000 */
.L_x_46:
[----:B------:R-:W-:Y:S05]  /*2820*/  BSYNC.RECONVERGENT B0 ;  /* 0x0000000000007941 */ /* 0x000fea0003800200 */
.L_x_45:
[----:B------:R-:W-:-:S13]  /*2830*/  ISETP.NE.AND P0, PT, R2, RZ, PT ;  /* 0x000000ff0200720c */ /* 0x000fda0003f05270 */
[----:B------:R-:W-:Y:S05]  /*2840*/  @!P0 EXIT ;  /* 0x000000000000894d */ /* 0x000fea0003800000 */
[----:B------:R-:W-:Y:S01]  /*2850*/  ISETP.GE.U32.AND P0, PT, R2, 0x4, PT ;  /* 0x000000040200780c */ /* 0x000fe20003f06070 */
[----:B------:R-:W-:Y:S01]  /*2860*/  BSSY.RECONVERGENT B0, `(.L_x_49) ;  /* 0x0000014000007945 */ /* 0x000fe20003800200 */
[----:B------:R-:W-:-:S04]  /*2870*/  LOP3.LUT R7, R4, 0x3, RZ, 0xc0, !PT ;  /* 0x0000000304077812 */ /* 0x000fc800078ec0ff */
[----:B------:R-:W-:-:S07]  /*2880*/  ISETP.NE.AND P1, PT, R7, RZ, PT ;  /* 0x000000ff0700720c */ /* 0x000fce0003f25270 */
[----:B------:R-:W-:Y:S06]  /*2890*/  @!P0 BRA `(.L_x_50) ;  /* 0x0000000000408947 */ /* 0x000fec0003800000 */
[----:B------:R-:W0:Y:S01]  /*28a0*/  LDC.64 R8, c[0x0][0x388] ;  /* 0x0000e200ff087b82 */ /* 0x000e220000000a00 */
[CCC-:B------:R-:W-:Y:S02]  /*28b0*/  IMAD R2, R3.reuse, R6.reuse, -R3.reuse ;  /* 0x0000000603027224 */ /* 0x1c0fe400078e0a03 */
[----:B------:R-:W-:Y:S02]  /*28c0*/  IMAD R11, R3, R6, R0 ;  /* 0x00000006030b7224 */ /* 0x000fe400078e0200 */
[----:B------:R-:W-:Y:S02]  /*28d0*/  IMAD.IADD R5, R2, 0x1, -R3 ;  /* 0x0000000102057824 */ /* 0x000fe400078e0a03 */
[----:B------:R-:W-:Y:S02]  /*28e0*/  IMAD.IADD R13, R0, 0x1, R2 ;  /* 0x00000001000d7824 */ /* 0x000fe400078e0202 */
[----:B------:R-:W-:Y:S01]  /*28f0*/  VIADD R6, R6, 0xfffffffc ;  /* 0xfffffffc06067836 */ /* 0x000fe20000000000 */
[----:B------:R-:W-:-:S02]  /*2900*/  IADD3 R15, PT, PT, R0, R5, RZ ;  /* 0x00000005000f7210 */ /* 0x000fc40007ffe0ff */
[----:B------:R-:W-:Y:S01]  /*2910*/  IADD3 R5, PT, PT, R0, R5, -R3 ;  /* 0x0000000500057210 */ /* 0x000fe20007ffe803 */
[----:B0-----:R-:W-:-:S04]  /*2920*/  IMAD.WIDE R10, R11, 0x4, R8 ;  /* 0x000000040b0a7825 */ /* 0x001fc800078e0208 */
[--C-:B------:R-:W-:Y:S01]  /*2930*/  IMAD.WIDE R12, R13, 0x4, R8.reuse ;  /* 0x000000040d0c7825 */ /* 0x100fe200078e0208 */
[----:B------:R0:W-:Y:S03]  /*2940*/  STG.E desc[UR6][R10.64], RZ ;  /* 0x000000ff0a007986 */ /* 0x0001e6000c101906 */
[--C-:B------:R-:W-:Y:S01]  /*2950*/  IMAD.WIDE R14, R15, 0x4, R8.reuse ;  /* 0x000000040f0e7825 */ /* 0x100fe200078e0208 */
[----:B------:R0:W-:Y:S03]  /*2960*/  STG.E desc[UR6][R12.64], RZ ;  /* 0x000000ff0c007986 */ /* 0x0001e6000c101906 */
[----:B------:R-:W-:Y:S01]  /*2970*/  IMAD.WIDE R8, R5, 0x4, R8 ;  /* 0x0000000405087825 */ /* 0x000fe200078e0208 */
[----:B------:R0:W-:Y:S04]  /*2980*/  STG.E desc[UR6][R14.64], RZ ;  /* 0x000000ff0e007986 */ /* 0x0001e8000c101906 */
[----:B------:R0:W-:Y:S02]  /*2990*/  STG.E desc[UR6][R8.64], RZ ;  /* 0x000000ff08007986 */ /* 0x0001e4000c101906 */
.L_x_50:
[----:B------:R-:W-:Y:S05]  /*29a0*/  BSYNC.RECONVERGENT B0 ;  /* 0x0000000000007941 */ /* 0x000fea0003800200 */
.L_x_49:
[----:B------:R-:W-:Y:S05]  /*29b0*/  @!P1 EXIT ;  /* 0x000000000000994d */ /* 0x000fea0003800000 */
[----:B------:R-:W-:Y:S01]  /*29c0*/  ISETP.NE.AND P0, PT, R7, 0x1, PT ;  /* 0x000000010700780c */ /* 0x000fe20003f05270 */
[----:B------:R-:W-:Y:S01]  /*29d0*/  BSSY.RECONVERGENT B0, `(.L_x_51) ;  /* 0x000000d000007945 */ /* 0x000fe20003800200 */
[----:B------:R-:W-:-:S04]  /*29e0*/  LOP3.LUT R4, R4, 0x1, RZ, 0xc0, !PT ;  /* 0x0000000104047812 */ /* 0x000fc800078ec0ff */
[----:B------:R-:W-:-:S07]  /*29f0*/  ISETP.NE.U32.AND P1, PT, R4, 0x1, PT ;  /* 0x000000010400780c */ /* 0x000fce0003f25070 */
[----:B------:R-:W-:Y:S06]  /*2a00*/  @!P0 BRA `(.L_x_52) ;  /* 0x0000000000248947 */ /* 0x000fec0003800000 */
[----:B------:R-:W1:Y:S01]  /*2a10*/  LDC.64 R4, c[0x0][0x388] ;  /* 0x0000e200ff047b82 */ /* 0x000e620000000a00 */
[CC--:B------:R-:W-:Y:S02]  /*2a20*/  IMAD R7, R3.reuse, R6.reuse, -R3 ;  /* 0x0000000603077224 */ /* 0x0c0fe400078e0a03 */
[----:B0-----:R-:W-:Y:S02]  /*2a30*/  IMAD R9, R3, R6, R0 ;  /* 0x0000000603097224 */ /* 0x001fe400078e0200 */
[----:B------:R-:W-:Y:S02]  /*2a40*/  IMAD.IADD R7, R0, 0x1, R7 ;  /* 0x0000000100077824 */ /* 0x000fe400078e0207 */
[----:B------:R-:W-:Y:S02]  /*2a50*/  VIADD R6, R6, 0xfffffffe ;  /* 0xfffffffe06067836 */ /* 0x000fe40000000000 */
[----:B-1----:R-:W-:-:S04]  /*2a60*/  IMAD.WIDE R8, R9, 0x4, R4 ;  /* 0x0000000409087825 */ /* 0x002fc800078e0204 */
[----:B------:R-:W-:Y:S01]  /*2a70*/  IMAD.WIDE R4, R7, 0x4, R4 ;  /* 0x0000000407047825 */ /* 0x000fe200078e0204 */
[----:B------:R1:W-:Y:S04]  /*2a80*/  STG.E desc[UR6][R8.64], RZ ;  /* 0x000000ff08007986 */ /* 0x0003e8000c101906 */
[----:B------:R1:W-:Y:S02]  /*2a90*/  STG.E desc[UR6][R4.64], RZ ;  /* 0x000000ff04007986 */ /* 0x0003e4000c101906 */
.L_x_52:
[----:B------:R-:W-:Y:S05]  /*2aa0*/  BSYNC.RECONVERGENT B0 ;  /* 0x0000000000007941 */ /* 0x000fea0003800200 */
.L_x_51:
[----:B------:R-:W-:Y:S05]  /*2ab0*/  @P1 EXIT ;  /* 0x000000000000194d */ /* 0x000fea0003800000 */
[----:B-1----:R-:W1:Y:S01]  /*2ac0*/  LDC.64 R4, c[0x0][0x388] ;  /* 0x0000e200ff047b82 */ /* 0x002e620000000a00 */
[----:B------:R-:W-:-:S04]  /*2ad0*/  IMAD R3, R3, R6, R0 ;  /* 0x0000000603037224 */ /* 0x000fc800078e0200 */
[----:B-1----:R-:W-:-:S05]  /*2ae0*/  IMAD.WIDE R2, R3, 0x4, R4 ;  /* 0x0000000403027825 */ /* 0x002fca00078e0204 */
[----:B------:R-:W-:Y:S01]  /*2af0*/  STG.E desc[UR6][R2.64], RZ ;  /* 0x000000ff02007986 */ /* 0x000fe2000c101906 */
[----:B------:R-:W-:Y:S05]  /*2b00*/  EXIT ;  /* 0x000000000000794d */ /* 0x000fea0003800000 */
.L_x_53:
        /* <DEDUP_REMOVED lines=15> */
.L_x_58:


//--------------------- .nv.shared.reserved.0     --------------------------
	.section	.nv.shared.reserved.0,"aw",@nobits
	.weak		__nv_reservedSMEM_offset_0_alias
	.size		__nv_reservedSMEM_offset_0_alias, 0, 64
	.other		__nv_reservedSMEM_offset_0_alias,@"STO_CUDA_RESERVED_SHARED STV_DEFAULT"
__nv_reservedSMEM_offset_0_alias:
	.zero		0
	.zero		64


//--------------------- .nv.constant0._Z22mod_p_seek_row_to_pushP22GaussianEliminationCtxPiiii --------------------------
	.section	.nv.constant0._Z22mod_p_seek_row_to_pushP22GaussianEliminationCtxPiiii,"a",@progbits
	.sectionflags	@""
	.align	4
.nv.constant0._Z22mod_p_seek_row_to_pushP22GaussianEliminationCtxPiiii:
	.zero		924


//--------------------- .nv.constant0._Z19mod_p_exchange_rowsP22GaussianEliminationCtxPiiii --------------------------
	.section	.nv.constant0._Z19mod_p_exchange_rowsP22GaussianEliminationCtxPiiii,"a",@progbits
	.sectionflags	@""
	.align	4
.nv.constant0._Z19mod_p_exchange_rowsP22GaussianEliminationCtxPiiii:
	.zero		924


//--------------------- .nv.constant0._Z26mod_p_gaussian_eliminationP22GaussianEliminationCtxPiiii --------------------------
	.section	.nv.constant0._Z26mod_p_gaussian_eliminationP22GaussianEliminationCtxPiiii,"a",@progbits
	.sectionflags	@""
	.align	4
.nv.constant0._Z26mod_p_gaussian_eliminationP22GaussianEliminationCtxPiiii:
	.zero		924


//--------------------- .nv.constant0._Z27mod_p_gaussian_clean_columnP22GaussianEliminationCtxPiiii --------------------------
	.section	.nv.constant0._Z27mod_p_gaussian_clean_columnP22GaussianEliminationCtxPiiii,"a",@progbits
	.sectionflags	@""
	.align	4
.nv.constant0._Z27mod_p_gaussian_clean_columnP22GaussianEliminationCtxPiiii:
	.zero		924


//--------------------- .nv.constant0._Z36mod_p_gaussian_backward_substitutionP22GaussianEliminationCtxPiii --------------------------
	.section	.nv.constant0._Z36mod_p_gaussian_backward_substitutionP22GaussianEliminationCtxPiii,"a",@progbits
	.sectionflags	@""
	.align	4
.nv.constant0._Z36mod_p_gaussian_backward_substitutionP22GaussianEliminationCtxPiii:
	.zero		920


//--------------------- SYMBOLS --------------------------

	.type		.nv.reservedSmem.offset0,@object
	.size		.nv.reservedSmem.offset0,0x4
